// auto-generated by cutlass_sweep.conv — config: {"arch": "sm_90", "cluster_m": 1, "cluster_n": 1, "conv_kind": "fprop", "dtype": "fp16", "ndim": 2, "tile_k": 32, "tile_m": 64, "tile_n": 128}
#include "cutlass/cutlass.h"
#include "cute/tensor.hpp"
#include "cutlass/kernel_hardware_info.hpp"
#include "cutlass/conv/convolution.h"
#include "cutlass/conv/dispatch_policy.hpp"
#include "cutlass/conv/collective/collective_builder.hpp"
#include "cutlass/conv/kernel/conv_universal.hpp"
#include "cutlass/conv/device/conv_universal_adapter.hpp"
#include "cutlass/epilogue/collective/collective_builder.hpp"

using namespace cute;
using Elem = cutlass::half_t;
using Acc  = float;
using LayoutAB = cutlass::layout::TensorNHWC;
using LayoutC  = cutlass::layout::TensorNHWC;
constexpr auto ConvOp = cutlass::conv::Operator::kFprop;
using TileShape    = Shape<_64, _128, Shape<_32>>;
using ClusterShape = Shape<_1, _1, _1>;

using CollectiveEpilogue = typename cutlass::epilogue::collective::CollectiveBuilder<
    cutlass::arch::Sm90, cutlass::arch::OpClassTensorOp,
    TileShape, ClusterShape,
    cutlass::epilogue::collective::EpilogueTileAuto,
    Acc, Acc,
    Elem, LayoutC, 128 / cutlass::sizeof_bits<Elem>::value,
    Elem, LayoutC, 128 / cutlass::sizeof_bits<Elem>::value,
    cutlass::epilogue::collective::EpilogueScheduleAuto
  >::CollectiveOp;

using CollectiveMainloop = typename cutlass::conv::collective::CollectiveBuilder<
    cutlass::arch::Sm90, cutlass::arch::OpClassTensorOp, ConvOp,
    Elem, LayoutAB, 128 / cutlass::sizeof_bits<Elem>::value,
    Elem, LayoutAB, 128 / cutlass::sizeof_bits<Elem>::value,
    Acc,
    TileShape, ClusterShape,
    cutlass::conv::collective::StageCountAutoCarveout<
        static_cast<int>(sizeof(typename CollectiveEpilogue::SharedStorage))>,
    cutlass::conv::collective::KernelScheduleAuto
  >::CollectiveOp;

using ProblemShape = cutlass::conv::ConvProblemShape<
    ConvOp, CollectiveMainloop::DispatchPolicy::NumSpatialDimensions>;
using ConvKernel = cutlass::conv::kernel::ConvUniversal<
    ProblemShape, CollectiveMainloop, CollectiveEpilogue>;
using Conv = cutlass::conv::device::ConvUniversalAdapter<ConvKernel>;

auto* _anchor = &cutlass::device_kernel<ConvKernel>;


// ===== COMPILED SASS (sm_90a) =====

	.target	sm_90a

	.elftype	@"ET_EXEC"


//--------------------- .note.nv.tkinfo           --------------------------
	.section	.note.nv.tkinfo,"",@"SHT_NOTE"
	.sectionflags	@"SHF_NOTE_NV_TKINFO"
	.tkinfo
        /*0018*/ 	.word	0x00000002
        /*0030*/ 	.string	""
        /*0030*/ 	.string	"ptxas"
        /*0030*/ 	.string	"Cuda compilation tools, release 13.0, V13.0.88"
        /*0030*/ 	.string	"Build cuda_13.0.r13.0/compiler.36424714_0"
        /*0030*/ 	.string	"-arch sm_90a -m 64 "



//--------------------- .note.nv.cuinfo           --------------------------
	.section	.note.nv.cuinfo,"",@"SHT_NOTE"
	.sectionflags	@"SHF_NOTE_NV_CUINFO"
        /*0018*/ 	.short	0x0002
        /*001a*/ 	.short	0x005a
        /*001c*/ 	.short	0x0082
	.zero		2


//--------------------- .nv.info                  --------------------------
	.section	.nv.info,"",@"SHT_CUDA_INFO"
	.align	4


	//----- nvinfo : EIATTR_REGCOUNT
	.align		4
        /*0000*/ 	.byte	0x04, 0x2f
        /*0002*/ 	.short	(.L_12 - .L_11)
	.align		4
.L_11:
        /*0004*/ 	.word	index@(_ZN7cutlass13device_kernelINS_4conv6kernel13ConvUniversalINS1_16ConvProblemShapeILNS1_8OperatorE0ELi2EEENS1_10collective14CollectiveConvINS1_46MainloopSm90TmaGmmaWarpSpecializedImplicitGemmILS5_0ELi18ELi2EN4cute5tupleIJNSA_1CILi1EEESD_SD_EEENS1_36KernelImplicitTmaWarpSpecializedSm90ELi1EEENSB_IJNSC_ILi64EEENSC_ILi128EEENSB_IJNSC_ILi32EEEEEEEEENS_6half_tESM_NSA_8TiledMMAINSA_8MMA_AtomIJNSA_4SM904GMMA26MMA_64x128x16_F32F16F16_SSILNSQ_5MajorE0ELSS_0ELNSQ_7ScaleInE1ELST_1EEEEEENSA_6LayoutISE_NSB_IJNSC_ILi0EEESX_SX_EEEEENSB_IJNSA_10UnderscoreES10_S10_EEEEENS7_6detail26Sm90ImplicitGemmTileTraitsINSA_20SM90_TMA_LOAD_IM2COLENSA_14ComposedLayoutINSA_7SwizzleILi2ELi4ELi3EEENSA_18smem_ptr_flag_bitsILi16EEENSW_INSB_IJNSB_IJNSC_ILi8EEES1B_EEENSB_IJSJ_SD_EEENSB_IJSD_NSC_ILi18EEEEEEEEENSB_IJNSB_IJSJ_NSC_ILi256EEEEEENSB_IJSD_SX_EEENSB_IJSX_NSC_ILi2048EEEEEEEEEEEEEvEENS14_INSA_13SM90_TMA_LOADENS16_IS18_S1A_NSW_INSB_IJNSB_IJS1B_NSC_ILi16EEEEEES1D_S1F_EEENSB_IJS1I_S1J_NSB_IJSX_NSC_ILi4096EEEEEEEEEEEEEvEEEENS_8epilogue10collective6detail29Sm90TmaWarpSpecializedAdapterINS22_15DefaultEpilogueISM_NSB_IJNSB_IJlllEEESD_SX_EEES27_NS21_6thread17LinearCombinationISM_Li1EffLNS28_9ScaleType4KindE0ELNS_15FloatRoundStyleE2ESM_EENS_4gemm15EpilogueDefaultEEEEEvvEEEEvNT_6ParamsE)
        /*0008*/ 	.word	0x0000005a


	//----- nvinfo : EIATTR_FRAME_SIZE
	.align		4
.L_12:
        /*000c*/ 	.byte	0x04, 0x11
        /*000e*/ 	.short	(.L_14 - .L_13)
	.align		4
.L_13:
        /*0010*/ 	.word	index@(_ZN7cutlass13device_kernelINS_4conv6kernel13ConvUniversalINS1_16ConvProblemShapeILNS1_8OperatorE0ELi2EEENS1_10collective14CollectiveConvINS1_46MainloopSm90TmaGmmaWarpSpecializedImplicitGemmILS5_0ELi18ELi2EN4cute5tupleIJNSA_1CILi1EEESD_SD_EEENS1_36KernelImplicitTmaWarpSpecializedSm90ELi1EEENSB_IJNSC_ILi64EEENSC_ILi128EEENSB_IJNSC_ILi32EEEEEEEEENS_6half_tESM_NSA_8TiledMMAINSA_8MMA_AtomIJNSA_4SM904GMMA26MMA_64x128x16_F32F16F16_SSILNSQ_5MajorE0ELSS_0ELNSQ_7ScaleInE1ELST_1EEEEEENSA_6LayoutISE_NSB_IJNSC_ILi0EEESX_SX_EEEEENSB_IJNSA_10UnderscoreES10_S10_EEEEENS7_6detail26Sm90ImplicitGemmTileTraitsINSA_20SM90_TMA_LOAD_IM2COLENSA_14ComposedLayoutINSA_7SwizzleILi2ELi4ELi3EEENSA_18smem_ptr_flag_bitsILi16EEENSW_INSB_IJNSB_IJNSC_ILi8EEES1B_EEENSB_IJSJ_SD_EEENSB_IJSD_NSC_ILi18EEEEEEEEENSB_IJNSB_IJSJ_NSC_ILi256EEEEEENSB_IJSD_SX_EEENSB_IJSX_NSC_ILi2048EEEEEEEEEEEEEvEENS14_INSA_13SM90_TMA_LOADENS16_IS18_S1A_NSW_INSB_IJNSB_IJS1B_NSC_ILi16EEEEEES1D_S1F_EEENSB_IJS1I_S1J_NSB_IJSX_NSC_ILi4096EEEEEEEEEEEEEvEEEENS_8epilogue10collective6detail29Sm90TmaWarpSpecializedAdapterINS22_15DefaultEpilogueISM_NSB_IJNSB_IJlllEEESD_SX_EEES27_NS21_6thread17LinearCombinationISM_Li1EffLNS28_9ScaleType4KindE0ELNS_15FloatRoundStyleE2ESM_EENS_4gemm15EpilogueDefaultEEEEEvvEEEEvNT_6ParamsE)
        /*0014*/ 	.word	0x00000000


	//----- nvinfo : EIATTR_MIN_STACK_SIZE
	.align		4
.L_14:
        /*0018*/ 	.byte	0x04, 0x12
        /*001a*/ 	.short	(.L_16 - .L_15)
	.align		4
.L_15:
        /*001c*/ 	.word	index@(_ZN7cutlass13device_kernelINS_4conv6kernel13ConvUniversalINS1_16ConvProblemShapeILNS1_8OperatorE0ELi2EEENS1_10collective14CollectiveConvINS1_46MainloopSm90TmaGmmaWarpSpecializedImplicitGemmILS5_0ELi18ELi2EN4cute5tupleIJNSA_1CILi1EEESD_SD_EEENS1_36KernelImplicitTmaWarpSpecializedSm90ELi1EEENSB_IJNSC_ILi64EEENSC_ILi128EEENSB_IJNSC_ILi32EEEEEEEEENS_6half_tESM_NSA_8TiledMMAINSA_8MMA_AtomIJNSA_4SM904GMMA26MMA_64x128x16_F32F16F16_SSILNSQ_5MajorE0ELSS_0ELNSQ_7ScaleInE1ELST_1EEEEEENSA_6LayoutISE_NSB_IJNSC_ILi0EEESX_SX_EEEEENSB_IJNSA_10UnderscoreES10_S10_EEEEENS7_6detail26Sm90ImplicitGemmTileTraitsINSA_20SM90_TMA_LOAD_IM2COLENSA_14ComposedLayoutINSA_7SwizzleILi2ELi4ELi3EEENSA_18smem_ptr_flag_bitsILi16EEENSW_INSB_IJNSB_IJNSC_ILi8EEES1B_EEENSB_IJSJ_SD_EEENSB_IJSD_NSC_ILi18EEEEEEEEENSB_IJNSB_IJSJ_NSC_ILi256EEEEEENSB_IJSD_SX_EEENSB_IJSX_NSC_ILi2048EEEEEEEEEEEEEvEENS14_INSA_13SM90_TMA_LOADENS16_IS18_S1A_NSW_INSB_IJNSB_IJS1B_NSC_ILi16EEEEEES1D_S1F_EEENSB_IJS1I_S1J_NSB_IJSX_NSC_ILi4096EEEEEEEEEEEEEvEEEENS_8epilogue10collective6detail29Sm90TmaWarpSpecializedAdapterINS22_15DefaultEpilogueISM_NSB_IJNSB_IJlllEEESD_SX_EEES27_NS21_6thread17LinearCombinationISM_Li1EffLNS28_9ScaleType4KindE0ELNS_15FloatRoundStyleE2ESM_EENS_4gemm15EpilogueDefaultEEEEEvvEEEEvNT_6ParamsE)
        /*0020*/ 	.word	0x00000000
.L_16:


//--------------------- .nv.compat                --------------------------
	.section	.nv.compat,"",@"SHT_CUDA_COMPAT_INFO"
	.align	4
        /*0000*/ 	.byte	0x02, 0x09, 0x01, 0x00, 0x02, 0x02, 0x04, 0x00, 0x02, 0x05, 0x05, 0x00, 0x03, 0x07, 0x01, 0x01
        /*0010*/ 	.byte	0x02, 0x03, 0x01, 0x00, 0x02, 0x06, 0x01, 0x00, 0x04, 0x0b, 0x08, 0x00, 0x00, 0x00, 0x00, 0x00
        /*0020*/ 	.byte	0x00, 0x00, 0x00, 0x00


//--------------------- .nv.info._ZN7cutlass13device_kernelINS_4conv6kernel13ConvUniversalINS1_16ConvProblemShapeILNS1_8OperatorE0ELi2EEENS1_10collective14CollectiveConvINS1_46MainloopSm90TmaGmmaWarpSpecializedImplicitGemmILS5_0ELi18ELi2EN4cute5tupleIJNSA_1CILi1EEESD_SD_EEENS1_36KernelImplicitTmaWarpSpecializedSm90ELi1EEENSB_IJNSC_ILi64EEENSC_ILi128EEENSB_IJNSC_ILi32EEEEEEEEENS_6half_tESM_NSA_8TiledMMAINSA_8MMA_AtomIJNSA_4SM904GMMA26MMA_64x128x16_F32F16F16_SSILNSQ_5MajorE0ELSS_0ELNSQ_7ScaleInE1ELST_1EEEEEENSA_6LayoutISE_NSB_IJNSC_ILi0EEESX_SX_EEEEENSB_IJNSA_10UnderscoreES10_S10_EEEEENS7_6detail26Sm90ImplicitGemmTileTraitsINSA_20SM90_TMA_LOAD_IM2COLENSA_14ComposedLayoutINSA_7SwizzleILi2ELi4ELi3EEENSA_18smem_ptr_flag_bitsILi16EEENSW_INSB_IJNSB_IJNSC_ILi8EEES1B_EEENSB_IJSJ_SD_EEENSB_IJSD_NSC_ILi18EEEEEEEEENSB_IJNSB_IJSJ_NSC_ILi256EEEEEENSB_IJSD_SX_EEENSB_IJSX_NSC_ILi2048EEEEEEEEEEEEEvEENS14_INSA_13SM90_TMA_LOADENS16_IS18_S1A_NSW_INSB_IJNSB_IJS1B_NSC_ILi16EEEEEES1D_S1F_EEENSB_IJS1I_S1J_NSB_IJSX_NSC_ILi4096EEEEEEEEEEEEEvEEEENS_8epilogue10collective6detail29Sm90TmaWarpSpecializedAdapterINS22_15DefaultEpilogueISM_NSB_IJNSB_IJlllEEESD_SX_EEES27_NS21_6thread17LinearCombinationISM_Li1EffLNS28_9ScaleType4KindE0ELNS_15FloatRoundStyleE2ESM_EENS_4gemm15EpilogueDefaultEEEEEvvEEEEvNT_6ParamsE --------------------------
	.section	.nv.info._ZN7cutlass13device_kernelINS_4conv6kernel13ConvUniversalINS1_16ConvProblemShapeILNS1_8OperatorE0ELi2EEENS1_10collective14CollectiveConvINS1_46MainloopSm90TmaGmmaWarpSpecializedImplicitGemmILS5_0ELi18ELi2EN4cute5tupleIJNSA_1CILi1EEESD_SD_EEENS1_36KernelImplicitTmaWarpSpecializedSm90ELi1EEENSB_IJNSC_ILi64EEENSC_ILi128EEENSB_IJNSC_ILi32EEEEEEEEENS_6half_tESM_NSA_8TiledMMAINSA_8MMA_AtomIJNSA_4SM904GMMA26MMA_64x128x16_F32F16F16_SSILNSQ_5MajorE0ELSS_0ELNSQ_7ScaleInE1ELST_1EEEEEENSA_6LayoutISE_NSB_IJNSC_ILi0EEESX_SX_EEEEENSB_IJNSA_10UnderscoreES10_S10_EEEEENS7_6detail26Sm90ImplicitGemmTileTraitsINSA_20SM90_TMA_LOAD_IM2COLENSA_14ComposedLayoutINSA_7SwizzleILi2ELi4ELi3EEENSA_18smem_ptr_flag_bitsILi16EEENSW_INSB_IJNSB_IJNSC_ILi8EEES1B_EEENSB_IJSJ_SD_EEENSB_IJSD_NSC_ILi18EEEEEEEEENSB_IJNSB_IJSJ_NSC_ILi256EEEEEENSB_IJSD_SX_EEENSB_IJSX_NSC_ILi2048EEEEEEEEEEEEEvEENS14_INSA_13SM90_TMA_LOADENS16_IS18_S1A_NSW_INSB_IJNSB_IJS1B_NSC_ILi16EEEEEES1D_S1F_EEENSB_IJS1I_S1J_NSB_IJSX_NSC_ILi4096EEEEEEEEEEEEEvEEEENS_8epilogue10collective6detail29Sm90TmaWarpSpecializedAdapterINS22_15DefaultEpilogueISM_NSB_IJNSB_IJlllEEESD_SX_EEES27_NS21_6thread17LinearCombinationISM_Li1EffLNS28_9ScaleType4KindE0ELNS_15FloatRoundStyleE2ESM_EENS_4gemm15EpilogueDefaultEEEEEvvEEEEvNT_6ParamsE,"",@"SHT_CUDA_INFO"
	.sectionflags	@""
	.align	4


	//----- nvinfo : EIATTR_CUDA_API_VERSION
	.align		4
        /*0000*/ 	.byte	0x04, 0x37
        /*0002*/ 	.short	(.L_18 - .L_17)
.L_17:
        /*0004*/ 	.word	0x00000082


	//----- nvinfo : EIATTR_KPARAM_INFO
	.align		4
.L_18:
        /*0008*/ 	.byte	0x04, 0x17
        /*000a*/ 	.short	(.L_20 - .L_19)
.L_19:
        /*000c*/ 	.word	0x00000000
        /*0010*/ 	.short	0x0000
        /*0012*/ 	.short	0x0070
        /*0014*/ 	.byte	0x00, 0xf0, 0x01, 0x0e


	//----- nvinfo : EIATTR_SPARSE_MMA_MASK
	.align		4
.L_20:
        /*0018*/ 	.byte	0x03, 0x50
        /*001a*/ 	.short	0x0000


	//----- nvinfo : EIATTR_MAXREG_COUNT
	.align		4
        /*001c*/ 	.byte	0x03, 0x1b
        /*001e*/ 	.short	0x00ff


	//----- nvinfo : EIATTR_NUM_BARRIERS
	.align		4
        /*0020*/ 	.byte	0x02, 0x4c
        /*0022*/ 	.byte	0x01
	.zero		1


	//----- nvinfo : EIATTR_MERCURY_ISA_VERSION
	.align		4
        /*0024*/ 	.byte	0x03, 0x5f
        /*0026*/ 	.short	0x0101


	//----- nvinfo : EIATTR_COOP_GROUP_MASK_REGIDS
	.align		4
        /*0028*/ 	.byte	0x04, 0x29
        /*002a*/ 	.short	(.L_22 - .L_21)


	//   ....[0]....
.L_21:
        /*002c*/ 	.word	0xffffffff


	//   ....[1]....
        /*0030*/ 	.word	0xffffffff


	//   ....[2]....
        /*0034*/ 	.word	0xffffffff


	//----- nvinfo : EIATTR_COOP_GROUP_INSTR_OFFSETS
	.align		4
.L_22:
        /*0038*/ 	.byte	0x04, 0x28
        /*003a*/ 	.short	(.L_24 - .L_23)


	//   ....[0]....
.L_23:
        /*003c*/ 	.word	0x00000060


	//   ....[1]....
        /*0040*/ 	.word	0x00000070


	//   ....[2]....
        /*0044*/ 	.word	0x00000130


	//----- nvinfo : EIATTR_MBARRIER_INSTR_OFFSETS
	.align		4
.L_24:
        /*0048*/ 	.byte	0x04, 0x39
        /*004a*/ 	.short	(.L_26 - .L_25)


	//   ....[0]....
.L_25:
        /*004c*/ 	.word	0x00000270
        /*0050*/ 	.word	0x000000ff
        /*0054*/ 	.word	0x00036000
        /*0058*/ 	.short	0x0100
        /*005a*/ 	.byte	0x08
	.zero		1


	//   ....[1]....
        /*005c*/ 	.word	0x00000280
        /*0060*/ 	.word	0x000000ff
        /*0064*/ 	.word	0x00036090
        /*0068*/ 	.short	0x0100
        /*006a*/ 	.byte	0x08
	.zero		1


	//   ....[2]....
        /*006c*/ 	.word	0x00000290
        /*0070*/ 	.word	0x000000ff
        /*0074*/ 	.word	0x00036008
        /*0078*/ 	.short	0x0100
        /*007a*/ 	.byte	0x08
	.zero		1


	//   ....[3]....
        /*007c*/ 	.word	0x000002a0
        /*0080*/ 	.word	0x000000ff
        /*0084*/ 	.word	0x00036098
        /*0088*/ 	.short	0x0100
        /*008a*/ 	.byte	0x08
	.zero		1


	//   ....[4]....
        /*008c*/ 	.word	0x000002b0
        /*0090*/ 	.word	0x000000ff
        /*0094*/ 	.word	0x00036010
        /*0098*/ 	.short	0x0100
        /*009a*/ 	.byte	0x08
	.zero		1


	//   ....[5]....
        /*009c*/ 	.word	0x000002c0
        /*00a0*/ 	.word	0x000000ff
        /*00a4*/ 	.word	0x000360a0
        /*00a8*/ 	.short	0x0100
        /*00aa*/ 	.byte	0x08
	.zero		1


	//   ....[6]....
        /*00ac*/ 	.word	0x000002d0
        /*00b0*/ 	.word	0x000000ff
        /*00b4*/ 	.word	0x00036018
        /*00b8*/ 	.short	0x0100
        /*00ba*/ 	.byte	0x08
	.zero		1


	//   ....[7]....
        /*00bc*/ 	.word	0x000002e0
        /*00c0*/ 	.word	0x000000ff
        /*00c4*/ 	.word	0x000360a8
        /*00c8*/ 	.short	0x0100
        /*00ca*/ 	.byte	0x08
	.zero		1


	//   ....[8]....
        /*00cc*/ 	.word	0x000002f0
        /*00d0*/ 	.word	0x000000ff
        /*00d4*/ 	.word	0x00036020
        /*00d8*/ 	.short	0x0100
        /*00da*/ 	.byte	0x08
	.zero		1


	//   ....[9]....
        /*00dc*/ 	.word	0x00000300
        /*00e0*/ 	.word	0x000000ff
        /*00e4*/ 	.word	0x000360b0
        /*00e8*/ 	.short	0x0100
        /*00ea*/ 	.byte	0x08
	.zero		1


	//   ....[10]....
        /*00ec*/ 	.word	0x00000310
        /*00f0*/ 	.word	0x000000ff
        /*00f4*/ 	.word	0x00036028
        /*00f8*/ 	.short	0x0100
        /*00fa*/ 	.byte	0x08
	.zero		1


	//   ....[11]....
        /*00fc*/ 	.word	0x00000320
        /*0100*/ 	.word	0x000000ff
        /*0104*/ 	.word	0x000360b8
        /*0108*/ 	.short	0x0100
        /*010a*/ 	.byte	0x08
	.zero		1


	//   ....[12]....
        /*010c*/ 	.word	0x00000330
        /*0110*/ 	.word	0x000000ff
        /*0114*/ 	.word	0x00036030
        /*0118*/ 	.short	0x0100
        /*011a*/ 	.byte	0x08
	.zero		1


	//   ....[13]....
        /*011c*/ 	.word	0x00000340
        /*0120*/ 	.word	0x000000ff
        /*0124*/ 	.word	0x000360c0
        /*0128*/ 	.short	0x0100
        /*012a*/ 	.byte	0x08
	.zero		1


	//   ....[14]....
        /*012c*/ 	.word	0x00000350
        /*0130*/ 	.word	0x000000ff
        /*0134*/ 	.word	0x00036038
        /*0138*/ 	.short	0x0100
        /*013a*/ 	.byte	0x08
	.zero		1


	//   ....[15]....
        /*013c*/ 	.word	0x00000360
        /*0140*/ 	.word	0x000000ff
        /*0144*/ 	.word	0x000360c8
        /*0148*/ 	.short	0x0100
        /*014a*/ 	.byte	0x08
	.zero		1


	//   ....[16]....
        /*014c*/ 	.word	0x00000370
        /*0150*/ 	.word	0x000000ff
        /*0154*/ 	.word	0x00036040
        /*0158*/ 	.short	0x0100
        /*015a*/ 	.byte	0x08
	.zero		1


	//   ....[17]....
        /*015c*/ 	.word	0x00000380
        /*0160*/ 	.word	0x000000ff
        /*0164*/ 	.word	0x000360d0
        /*0168*/ 	.short	0x0100
        /*016a*/ 	.byte	0x08
	.zero		1


	//   ....[18]....
        /*016c*/ 	.word	0x00000390
        /*0170*/ 	.word	0x000000ff
        /*0174*/ 	.word	0x00036048
        /*0178*/ 	.short	0x0100
        /*017a*/ 	.byte	0x08
	.zero		1


	//   ....[19]....
        /*017c*/ 	.word	0x000003a0
        /*0180*/ 	.word	0x000000ff
        /*0184*/ 	.word	0x000360d8
        /*0188*/ 	.short	0x0100
        /*018a*/ 	.byte	0x08
	.zero		1


	//   ....[20]....
        /*018c*/ 	.word	0x000003b0
        /*0190*/ 	.word	0x000000ff
        /*0194*/ 	.word	0x00036050
        /*0198*/ 	.short	0x0100
        /*019a*/ 	.byte	0x08
	.zero		1


	//   ....[21]....
        /*019c*/ 	.word	0x000003c0
        /*01a0*/ 	.word	0x000000ff
        /*01a4*/ 	.word	0x000360e0
        /*01a8*/ 	.short	0x0100
        /*01aa*/ 	.byte	0x08
	.zero		1


	//   ....[22]....
        /*01ac*/ 	.word	0x000003d0
        /*01b0*/ 	.word	0x000000ff
        /*01b4*/ 	.word	0x00036058
        /*01b8*/ 	.short	0x0100
        /*01ba*/ 	.byte	0x08
	.zero		1


	//   ....[23]....
        /*01bc*/ 	.word	0x000003e0
        /*01c0*/ 	.word	0x000000ff
        /*01c4*/ 	.word	0x000360e8
        /*01c8*/ 	.short	0x0100
        /*01ca*/ 	.byte	0x08
	.zero		1


	//   ....[24]....
        /*01cc*/ 	.word	0x000003f0
        /*01d0*/ 	.word	0x000000ff
        /*01d4*/ 	.word	0x00036060
        /*01d8*/ 	.short	0x0100
        /*01da*/ 	.byte	0x08
	.zero		1


	//   ....[25]....
        /*01dc*/ 	.word	0x00000400
        /*01e0*/ 	.word	0x000000ff
        /*01e4*/ 	.word	0x000360f0
        /*01e8*/ 	.short	0x0100
        /*01ea*/ 	.byte	0x08
	.zero		1


	//   ....[26]....
        /*01ec*/ 	.word	0x00000410
        /*01f0*/ 	.word	0x000000ff
        /*01f4*/ 	.word	0x00036068
        /*01f8*/ 	.short	0x0100
        /*01fa*/ 	.byte	0x08
	.zero		1


	//   ....[27]....
        /*01fc*/ 	.word	0x00000420
        /*0200*/ 	.word	0x000000ff
        /*0204*/ 	.word	0x000360f8
        /*0208*/ 	.short	0x0100
        /*020a*/ 	.byte	0x08
	.zero		1


	//   ....[28]....
        /*020c*/ 	.word	0x00000430
        /*0210*/ 	.word	0x000000ff
        /*0214*/ 	.word	0x00036070
        /*0218*/ 	.short	0x0100
        /*021a*/ 	.byte	0x08
	.zero		1


	//   ....[29]....
        /*021c*/ 	.word	0x00000440
        /*0220*/ 	.word	0x000000ff
        /*0224*/ 	.word	0x00036100
        /*0228*/ 	.short	0x0100
        /*022a*/ 	.byte	0x08
	.zero		1


	//   ....[30]....
        /*022c*/ 	.word	0x00000450
        /*0230*/ 	.word	0x000000ff
        /*0234*/ 	.word	0x00036078
        /*0238*/ 	.short	0x0100
        /*023a*/ 	.byte	0x08
	.zero		1


	//   ....[31]....
        /*023c*/ 	.word	0x00000460
        /*0240*/ 	.word	0x000000ff
        /*0244*/ 	.word	0x00036108
        /*0248*/ 	.short	0x0100
        /*024a*/ 	.byte	0x08
	.zero		1


	//   ....[32]....
        /*024c*/ 	.word	0x00000470
        /*0250*/ 	.word	0x000000ff
        /*0254*/ 	.word	0x00036080
        /*0258*/ 	.short	0x0100
        /*025a*/ 	.byte	0x08
	.zero		1


	//   ....[33]....
        /*025c*/ 	.word	0x00000480
        /*0260*/ 	.word	0x000000ff
        /*0264*/ 	.word	0x00036110
        /*0268*/ 	.short	0x0100
        /*026a*/ 	.byte	0x08
	.zero		1


	//   ....[34]....
        /*026c*/ 	.word	0x00000490
        /*0270*/ 	.word	0x000000ff
        /*0274*/ 	.word	0x00036088
        /*0278*/ 	.short	0x0100
        /*027a*/ 	.byte	0x08
	.zero		1


	//   ....[35]....
        /*027c*/ 	.word	0x000004a0
        /*0280*/ 	.word	0x000000ff
        /*0284*/ 	.word	0x00036118
        /*0288*/ 	.short	0x0100
        /*028a*/ 	.byte	0x08
	.zero		1


	//   ....[36]....
        /*028c*/ 	.word	0x00000b50
        /*0290*/ 	.word	0x00000006
        /*0294*/ 	.word	0x00036000
        /*0298*/ 	.short	0x010a
        /*029a*/ 	.byte	0x3f
	.zero		1


	//   ....[37]....
        /*029c*/ 	.word	0x00000e30
        /*02a0*/ 	.word	0x00000008
        /*02a4*/ 	.word	0x00036000
        /*02a8*/ 	.short	0x010a
        /*02aa*/ 	.byte	0x3f
	.zero		1


	//   ....[38]....
        /*02ac*/ 	.word	0x00000f90
        /*02b0*/ 	.word	0x000000ff
        /*02b4*/ 	.word	0x00000000
        /*02b8*/ 	.short	0x0101
        /*02ba*/ 	.byte	0x06
	.zero		1


	//   ....[39]....
        /*02bc*/ 	.word	0x00001190
        /*02c0*/ 	.word	0x00000006
        /*02c4*/ 	.word	0x00000000
        /*02c8*/ 	.short	0x0101
        /*02ca*/ 	.byte	0x3f
	.zero		1


	//   ....[40]....
        /*02cc*/ 	.word	0x00005d30
        /*02d0*/ 	.word	0x0000000c
        /*02d4*/ 	.word	0x00036090
        /*02d8*/ 	.short	0x010a
        /*02da*/ 	.byte	0x3f
	.zero		1


	//   ....[41]....
        /*02dc*/ 	.word	0x000063e0
        /*02e0*/ 	.word	0x00000002
        /*02e4*/ 	.word	0x00000000
        /*02e8*/ 	.short	0x010a
        /*02ea*/ 	.byte	0x3f
	.zero		1


	//   ....[42]....
        /*02ec*/ 	.word	0x00006490
        /*02f0*/ 	.word	0x00000002
        /*02f4*/ 	.word	0x00000000
        /*02f8*/ 	.short	0x010a
        /*02fa*/ 	.byte	0x3f
	.zero		1


	//   ....[43]....
        /*02fc*/ 	.word	0x00006540
        /*0300*/ 	.word	0x00000002
        /*0304*/ 	.word	0x00000000
        /*0308*/ 	.short	0x010a
        /*030a*/ 	.byte	0x3f
	.zero		1


	//   ....[44]....
        /*030c*/ 	.word	0x000065f0
        /*0310*/ 	.word	0x00000002
        /*0314*/ 	.word	0x00000000
        /*0318*/ 	.short	0x010a
        /*031a*/ 	.byte	0x3f
	.zero		1


	//   ....[45]....
        /*031c*/ 	.word	0x000066a0
        /*0320*/ 	.word	0x00000002
        /*0324*/ 	.word	0x00000000
        /*0328*/ 	.short	0x010a
        /*032a*/ 	.byte	0x3f
	.zero		1


	//   ....[46]....
        /*032c*/ 	.word	0x00006750
        /*0330*/ 	.word	0x00000002
        /*0334*/ 	.word	0x00000000
        /*0338*/ 	.short	0x010a
        /*033a*/ 	.byte	0x3f
	.zero		1


	//   ....[47]....
        /*033c*/ 	.word	0x00006800
        /*0340*/ 	.word	0x00000002
        /*0344*/ 	.word	0x00000000
        /*0348*/ 	.short	0x010a
        /*034a*/ 	.byte	0x3f
	.zero		1


	//   ....[48]....
        /*034c*/ 	.word	0x000068b0
        /*0350*/ 	.word	0x00000002
        /*0354*/ 	.word	0x00000000
        /*0358*/ 	.short	0x010a
        /*035a*/ 	.byte	0x3f
	.zero		1


	//   ....[49]....
        /*035c*/ 	.word	0x00006960
        /*0360*/ 	.word	0x00000002
        /*0364*/ 	.word	0x00000000
        /*0368*/ 	.short	0x010a
        /*036a*/ 	.byte	0x3f
	.zero		1


	//   ....[50]....
        /*036c*/ 	.word	0x00006a10
        /*0370*/ 	.word	0x00000002
        /*0374*/ 	.word	0x00000000
        /*0378*/ 	.short	0x010a
        /*037a*/ 	.byte	0x3f
	.zero		1


	//   ....[51]....
        /*037c*/ 	.word	0x00006ac0
        /*0380*/ 	.word	0x00000002
        /*0384*/ 	.word	0x00000000
        /*0388*/ 	.short	0x010a
        /*038a*/ 	.byte	0x3f
	.zero		1


	//   ....[52]....
        /*038c*/ 	.word	0x00006b70
        /*0390*/ 	.word	0x00000002
        /*0394*/ 	.word	0x00000000
        /*0398*/ 	.short	0x010a
        /*039a*/ 	.byte	0x3f
	.zero		1


	//   ....[53]....
        /*039c*/ 	.word	0x00006c20
        /*03a0*/ 	.word	0x00000002
        /*03a4*/ 	.word	0x00000000
        /*03a8*/ 	.short	0x010a
        /*03aa*/ 	.byte	0x3f
	.zero		1


	//   ....[54]....
        /*03ac*/ 	.word	0x00006cd0
        /*03b0*/ 	.word	0x00000002
        /*03b4*/ 	.word	0x00000000
        /*03b8*/ 	.short	0x010a
        /*03ba*/ 	.byte	0x3f
	.zero		1


	//   ....[55]....
        /*03bc*/ 	.word	0x00006d80
        /*03c0*/ 	.word	0x00000002
        /*03c4*/ 	.word	0x00000000
        /*03c8*/ 	.short	0x010a
        /*03ca*/ 	.byte	0x3f
	.zero		1


	//   ....[56]....
        /*03cc*/ 	.word	0x00006e30
        /*03d0*/ 	.word	0x00000002
        /*03d4*/ 	.word	0x00000000
        /*03d8*/ 	.short	0x010a
        /*03da*/ 	.byte	0x3f
	.zero		1


	//   ....[57]....
        /*03dc*/ 	.word	0x00006ee0
        /*03e0*/ 	.word	0x00000002
        /*03e4*/ 	.word	0x00000000
        /*03e8*/ 	.short	0x010a
        /*03ea*/ 	.byte	0x3f
	.zero		1


	//   ....[58]....
        /*03ec*/ 	.word	0x00006f90
        /*03f0*/ 	.word	0x00000003
        /*03f4*/ 	.word	0x00000000
        /*03f8*/ 	.short	0x010a
        /*03fa*/ 	.byte	0x3f
	.zero		1


	//----- nvinfo : EIATTR_NUM_MBARRIERS
	.align		4
.L_26:
        /*03fc*/ 	.byte	0x03, 0x38
        /*03fe*/ 	.short	0x0024


	//----- nvinfo : EIATTR_EXIT_INSTR_OFFSETS
	.align		4
        /*0400*/ 	.byte	0x04, 0x1c
        /*0402*/ 	.short	(.L_28 - .L_27)


	//   ....[0]....
.L_27:
        /*0404*/ 	.word	0x00000880


	//   ....[1]....
        /*0408*/ 	.word	0x000012e0


	//   ....[2]....
        /*040c*/ 	.word	0x00004440


	//   ....[3]....
        /*0410*/ 	.word	0x00004470


	//   ....[4]....
        /*0414*/ 	.word	0x00005ae0


	//   ....[5]....
        /*0418*/ 	.word	0x00005b10


	//   ....[6]....
        /*041c*/ 	.word	0x00005b30


	//   ....[7]....
        /*0420*/ 	.word	0x000062d0


	//   ....[8]....
        /*0424*/ 	.word	0x00006fc0


	//----- nvinfo : EIATTR_MAX_THREADS
	.align		4
.L_28:
        /*0428*/ 	.byte	0x04, 0x05
        /*042a*/ 	.short	(.L_30 - .L_29)
.L_29:
        /*042c*/ 	.word	0x00000100
        /*0430*/ 	.word	0x00000001
        /*0434*/ 	.word	0x00000001


	//----- nvinfo : EIATTR_CRS_STACK_SIZE
	.align		4
.L_30:
        /*0438*/ 	.byte	0x04, 0x1e
        /*043a*/ 	.short	(.L_32 - .L_31)
.L_31:
        /*043c*/ 	.word	0x00000000


	//----- nvinfo : EIATTR_CBANK_PARAM_SIZE
	.align		4
.L_32:
        /*0440*/ 	.byte	0x03, 0x19
        /*0442*/ 	.short	0x03f0


	//----- nvinfo : EIATTR_PARAM_CBANK
	.align		4
        /*0444*/ 	.byte	0x04, 0x0a
        /*0446*/ 	.short	(.L_34 - .L_33)
	.align		4
.L_33:
        /*0448*/ 	.word	index@(.nv.constant0._ZN7cutlass13device_kernelINS_4conv6kernel13ConvUniversalINS1_16ConvProblemShapeILNS1_8OperatorE0ELi2EEENS1_10collective14CollectiveConvINS1_46MainloopSm90TmaGmmaWarpSpecializedImplicitGemmILS5_0ELi18ELi2EN4cute5tupleIJNSA_1CILi1EEESD_SD_EEENS1_36KernelImplicitTmaWarpSpecializedSm90ELi1EEENSB_IJNSC_ILi64EEENSC_ILi128EEENSB_IJNSC_ILi32EEEEEEEEENS_6half_tESM_NSA_8TiledMMAINSA_8MMA_AtomIJNSA_4SM904GMMA26MMA_64x128x16_F32F16F16_SSILNSQ_5MajorE0ELSS_0ELNSQ_7ScaleInE1ELST_1EEEEEENSA_6LayoutISE_NSB_IJNSC_ILi0EEESX_SX_EEEEENSB_IJNSA_10UnderscoreES10_S10_EEEEENS7_6detail26Sm90ImplicitGemmTileTraitsINSA_20SM90_TMA_LOAD_IM2COLENSA_14ComposedLayoutINSA_7SwizzleILi2ELi4ELi3EEENSA_18smem_ptr_flag_bitsILi16EEENSW_INSB_IJNSB_IJNSC_ILi8EEES1B_EEENSB_IJSJ_SD_EEENSB_IJSD_NSC_ILi18EEEEEEEEENSB_IJNSB_IJSJ_NSC_ILi256EEEEEENSB_IJSD_SX_EEENSB_IJSX_NSC_ILi2048EEEEEEEEEEEEEvEENS14_INSA_13SM90_TMA_LOADENS16_IS18_S1A_NSW_INSB_IJNSB_IJS1B_NSC_ILi16EEEEEES1D_S1F_EEENSB_IJS1I_S1J_NSB_IJSX_NSC_ILi4096EEEEEEEEEEEEEvEEEENS_8epilogue10collective6detail29Sm90TmaWarpSpecializedAdapterINS22_15DefaultEpilogueISM_NSB_IJNSB_IJlllEEESD_SX_EEES27_NS21_6thread17LinearCombinationISM_Li1EffLNS28_9ScaleType4KindE0ELNS_15FloatRoundStyleE2ESM_EENS_4gemm15EpilogueDefaultEEEEEvvEEEEvNT_6ParamsE)
        /*044c*/ 	.short	0x0210
        /*044e*/ 	.short	0x03f0


	//----- nvinfo : EIATTR_SW_WAR
	.align		4
.L_34:
        /*0450*/ 	.byte	0x04, 0x36
        /*0452*/ 	.short	(.L_36 - .L_35)
.L_35:
        /*0454*/ 	.word	0x00000008
.L_36:


//--------------------- .nv.callgraph             --------------------------
	.section	.nv.callgraph,"",@"SHT_CUDA_CALLGRAPH"
	.align	4
	.sectionentsize	8
	.align		4
        /*0000*/ 	.word	0x00000000
	.align		4
        /*0004*/ 	.word	0xffffffff
	.align		4
        /*0008*/ 	.word	0x00000000
	.align		4
        /*000c*/ 	.word	0xfffffffe
	.align		4
        /*0010*/ 	.word	0x00000000
	.align		4
        /*0014*/ 	.word	0xfffffffd
	.align		4
        /*0018*/ 	.word	0x00000000
	.align		4
        /*001c*/ 	.word	0xfffffffc


//--------------------- .nv.constant4             --------------------------
	.section	.nv.constant4,"a",@progbits
	.align	8
	.align		8
.nv.constant4:
        /*0000*/ 	.dword	_ZN39_INTERNAL_8b55ae73_4_k_cu_13657665_27834cuda3std3__45__cpo5beginE
	.align		8
        /*0008*/ 	.dword	_ZN39_INTERNAL_8b55ae73_4_k_cu_13657665_27834cuda3std3__45__cpo3endE
	.align		8
        /*0010*/ 	.dword	_ZN39_INTERNAL_8b55ae73_4_k_cu_13657665_27834cuda3std3__45__cpo6cbeginE
	.align		8
        /*0018*/ 	.dword	_ZN39_INTERNAL_8b55ae73_4_k_cu_13657665_27834cuda3std3__45__cpo4cendE
	.align		8
        /*0020*/ 	.dword	_ZN39_INTERNAL_8b55ae73_4_k_cu_13657665_27834cuda3std3__441_GLOBAL__N__8b55ae73_4_k_cu_13657665_27836ignoreE
	.align		8
        /*0028*/ 	.dword	_ZN39_INTERNAL_8b55ae73_4_k_cu_13657665_27834cuda3std3__419piecewise_constructE
	.align		8
        /*0030*/ 	.dword	_ZN39_INTERNAL_8b55ae73_4_k_cu_13657665_27834cuda3std3__48in_placeE
	.align		8
        /*0038*/ 	.dword	_ZN39_INTERNAL_8b55ae73_4_k_cu_13657665_27834cuda3std6ranges3__45__cpo4swapE
	.align		8
        /*0040*/ 	.dword	_ZN39_INTERNAL_8b55ae73_4_k_cu_13657665_27834cuda3std6ranges3__45__cpo9iter_moveE
	.align		8
        /*0048*/ 	.dword	_ZN39_INTERNAL_8b55ae73_4_k_cu_13657665_27834cute7productE
	.align		8
        /*0050*/ 	.dword	_ZN39_INTERNAL_8b55ae73_4_k_cu_13657665_27834cute1_E


//--------------------- .text._ZN7cutlass13device_kernelINS_4conv6kernel13ConvUniversalINS1_16ConvProblemShapeILNS1_8OperatorE0ELi2EEENS1_10collective14CollectiveConvINS1_46MainloopSm90TmaGmmaWarpSpecializedImplicitGemmILS5_0ELi18ELi2EN4cute5tupleIJNSA_1CILi1EEESD_SD_EEENS1_36KernelImplicitTmaWarpSpecializedSm90ELi1EEENSB_IJNSC_ILi64EEENSC_ILi128EEENSB_IJNSC_ILi32EEEEEEEEENS_6half_tESM_NSA_8TiledMMAINSA_8MMA_AtomIJNSA_4SM904GMMA26MMA_64x128x16_F32F16F16_SSILNSQ_5MajorE0ELSS_0ELNSQ_7ScaleInE1ELST_1EEEEEENSA_6LayoutISE_NSB_IJNSC_ILi0EEESX_SX_EEEEENSB_IJNSA_10UnderscoreES10_S10_EEEEENS7_6detail26Sm90ImplicitGemmTileTraitsINSA_20SM90_TMA_LOAD_IM2COLENSA_14ComposedLayoutINSA_7SwizzleILi2ELi4ELi3EEENSA_18smem_ptr_flag_bitsILi16EEENSW_INSB_IJNSB_IJNSC_ILi8EEES1B_EEENSB_IJSJ_SD_EEENSB_IJSD_NSC_ILi18EEEEEEEEENSB_IJNSB_IJSJ_NSC_ILi256EEEEEENSB_IJSD_SX_EEENSB_IJSX_NSC_ILi2048EEEEEEEEEEEEEvEENS14_INSA_13SM90_TMA_LOADENS16_IS18_S1A_NSW_INSB_IJNSB_IJS1B_NSC_ILi16EEEEEES1D_S1F_EEENSB_IJS1I_S1J_NSB_IJSX_NSC_ILi4096EEEEEEEEEEEEEvEEEENS_8epilogue10collective6detail29Sm90TmaWarpSpecializedAdapterINS22_15DefaultEpilogueISM_NSB_IJNSB_IJlllEEESD_SX_EEES27_NS21_6thread17LinearCombinationISM_Li1EffLNS28_9ScaleType4KindE0ELNS_15FloatRoundStyleE2ESM_EENS_4gemm15EpilogueDefaultEEEEEvvEEEEvNT_6ParamsE --------------------------
	.section	.text._ZN7cutlass13device_kernelINS_4conv6kernel13ConvUniversalINS1_16ConvProblemShapeILNS1_8OperatorE0ELi2EEENS1_10collective14CollectiveConvINS1_46MainloopSm90TmaGmmaWarpSpecializedImplicitGemmILS5_0ELi18ELi2EN4cute5tupleIJNSA_1CILi1EEESD_SD_EEENS1_36KernelImplicitTmaWarpSpecializedSm90ELi1EEENSB_IJNSC_ILi64EEENSC_ILi128EEENSB_IJNSC_ILi32EEEEEEEEENS_6half_tESM_NSA_8TiledMMAINSA_8MMA_AtomIJNSA_4SM904GMMA26MMA_64x128x16_F32F16F16_SSILNSQ_5MajorE0ELSS_0ELNSQ_7ScaleInE1ELST_1EEEEEENSA_6LayoutISE_NSB_IJNSC_ILi0EEESX_SX_EEEEENSB_IJNSA_10UnderscoreES10_S10_EEEEENS7_6detail26Sm90ImplicitGemmTileTraitsINSA_20SM90_TMA_LOAD_IM2COLENSA_14ComposedLayoutINSA_7SwizzleILi2ELi4ELi3EEENSA_18smem_ptr_flag_bitsILi16EEENSW_INSB_IJNSB_IJNSC_ILi8EEES1B_EEENSB_IJSJ_SD_EEENSB_IJSD_NSC_ILi18EEEEEEEEENSB_IJNSB_IJSJ_NSC_ILi256EEEEEENSB_IJSD_SX_EEENSB_IJSX_NSC_ILi2048EEEEEEEEEEEEEvEENS14_INSA_13SM90_TMA_LOADENS16_IS18_S1A_NSW_INSB_IJNSB_IJS1B_NSC_ILi16EEEEEES1D_S1F_EEENSB_IJS1I_S1J_NSB_IJSX_NSC_ILi4096EEEEEEEEEEEEEvEEEENS_8epilogue10collective6detail29Sm90TmaWarpSpecializedAdapterINS22_15DefaultEpilogueISM_NSB_IJNSB_IJlllEEESD_SX_EEES27_NS21_6thread17LinearCombinationISM_Li1EffLNS28_9ScaleType4KindE0ELNS_15FloatRoundStyleE2ESM_EENS_4gemm15EpilogueDefaultEEEEEvvEEEEvNT_6ParamsE,"ax",@progbits
	.align	128
.text._ZN7cutlass13device_kernelINS_4conv6kernel13ConvUniversalINS1_16ConvProblemShapeILNS1_8OperatorE0ELi2EEENS1_10collective14CollectiveConvINS1_46MainloopSm90TmaGmmaWarpSpecializedImplicitGemmILS5_0ELi18ELi2EN4cute5tupleIJNSA_1CILi1EEESD_SD_EEENS1_36KernelImplicitTmaWarpSpecializedSm90ELi1EEENSB_IJNSC_ILi64EEENSC_ILi128EEENSB_IJNSC_ILi32EEEEEEEEENS_6half_tESM_NSA_8TiledMMAINSA_8MMA_AtomIJNSA_4SM904GMMA26MMA_64x128x16_F32F16F16_SSILNSQ_5MajorE0ELSS_0ELNSQ_7ScaleInE1ELST_1EEEEEENSA_6LayoutISE_NSB_IJNSC_ILi0EEESX_SX_EEEEENSB_IJNSA_10UnderscoreES10_S10_EEEEENS7_6detail26Sm90ImplicitGemmTileTraitsINSA_20SM90_TMA_LOAD_IM2COLENSA_14ComposedLayoutINSA_7SwizzleILi2ELi4ELi3EEENSA_18smem_ptr_flag_bitsILi16EEENSW_INSB_IJNSB_IJNSC_ILi8EEES1B_EEENSB_IJSJ_SD_EEENSB_IJSD_NSC_ILi18EEEEEEEEENSB_IJNSB_IJSJ_NSC_ILi256EEEEEENSB_IJSD_SX_EEENSB_IJSX_NSC_ILi2048EEEEEEEEEEEEEvEENS14_INSA_13SM90_TMA_LOADENS16_IS18_S1A_NSW_INSB_IJNSB_IJS1B_NSC_ILi16EEEEEES1D_S1F_EEENSB_IJS1I_S1J_NSB_IJSX_NSC_ILi4096EEEEEEEEEEEEEvEEEENS_8epilogue10collective6detail29Sm90TmaWarpSpecializedAdapterINS22_15DefaultEpilogueISM_NSB_IJNSB_IJlllEEESD_SX_EEES27_NS21_6thread17LinearCombinationISM_Li1EffLNS28_9ScaleType4KindE0ELNS_15FloatRoundStyleE2ESM_EENS_4gemm15EpilogueDefaultEEEEEvvEEEEvNT_6ParamsE:
        .type           _ZN7cutlass13device_kernelINS_4conv6kernel13ConvUniversalINS1_16ConvProblemShapeILNS1_8OperatorE0ELi2EEENS1_10collective14CollectiveConvINS1_46MainloopSm90TmaGmmaWarpSpecializedImplicitGemmILS5_0ELi18ELi2EN4cute5tupleIJNSA_1CILi1EEESD_SD_EEENS1_36KernelImplicitTmaWarpSpecializedSm90ELi1EEENSB_IJNSC_ILi64EEENSC_ILi128EEENSB_IJNSC_ILi32EEEEEEEEENS_6half_tESM_NSA_8TiledMMAINSA_8MMA_AtomIJNSA_4SM904GMMA26MMA_64x128x16_F32F16F16_SSILNSQ_5MajorE0ELSS_0ELNSQ_7ScaleInE1ELST_1EEEEEENSA_6LayoutISE_NSB_IJNSC_ILi0EEESX_SX_EEEEENSB_IJNSA_10UnderscoreES10_S10_EEEEENS7_6detail26Sm90ImplicitGemmTileTraitsINSA_20SM90_TMA_LOAD_IM2COLENSA_14ComposedLayoutINSA_7SwizzleILi2ELi4ELi3EEENSA_18smem_ptr_flag_bitsILi16EEENSW_INSB_IJNSB_IJNSC_ILi8EEES1B_EEENSB_IJSJ_SD_EEENSB_IJSD_NSC_ILi18EEEEEEEEENSB_IJNSB_IJSJ_NSC_ILi256EEEEEENSB_IJSD_SX_EEENSB_IJSX_NSC_ILi2048EEEEEEEEEEEEEvEENS14_INSA_13SM90_TMA_LOADENS16_IS18_S1A_NSW_INSB_IJNSB_IJS1B_NSC_ILi16EEEEEES1D_S1F_EEENSB_IJS1I_S1J_NSB_IJSX_NSC_ILi4096EEEEEEEEEEEEEvEEEENS_8epilogue10collective6detail29Sm90TmaWarpSpecializedAdapterINS22_15DefaultEpilogueISM_NSB_IJNSB_IJlllEEESD_SX_EEES27_NS21_6thread17LinearCombinationISM_Li1EffLNS28_9ScaleType4KindE0ELNS_15FloatRoundStyleE2ESM_EENS_4gemm15EpilogueDefaultEEEEEvvEEEEvNT_6ParamsE,@function
        .size           _ZN7cutlass13device_kernelINS_4conv6kernel13ConvUniversalINS1_16ConvProblemShapeILNS1_8OperatorE0ELi2EEENS1_10collective14CollectiveConvINS1_46MainloopSm90TmaGmmaWarpSpecializedImplicitGemmILS5_0ELi18ELi2EN4cute5tupleIJNSA_1CILi1EEESD_SD_EEENS1_36KernelImplicitTmaWarpSpecializedSm90ELi1EEENSB_IJNSC_ILi64EEENSC_ILi128EEENSB_IJNSC_ILi32EEEEEEEEENS_6half_tESM_NSA_8TiledMMAINSA_8MMA_AtomIJNSA_4SM904GMMA26MMA_64x128x16_F32F16F16_SSILNSQ_5MajorE0ELSS_0ELNSQ_7ScaleInE1ELST_1EEEEEENSA_6LayoutISE_NSB_IJNSC_ILi0EEESX_SX_EEEEENSB_IJNSA_10UnderscoreES10_S10_EEEEENS7_6detail26Sm90ImplicitGemmTileTraitsINSA_20SM90_TMA_LOAD_IM2COLENSA_14ComposedLayoutINSA_7SwizzleILi2ELi4ELi3EEENSA_18smem_ptr_flag_bitsILi16EEENSW_INSB_IJNSB_IJNSC_ILi8EEES1B_EEENSB_IJSJ_SD_EEENSB_IJSD_NSC_ILi18EEEEEEEEENSB_IJNSB_IJSJ_NSC_ILi256EEEEEENSB_IJSD_SX_EEENSB_IJSX_NSC_ILi2048EEEEEEEEEEEEEvEENS14_INSA_13SM90_TMA_LOADENS16_IS18_S1A_NSW_INSB_IJNSB_IJS1B_NSC_ILi16EEEEEES1D_S1F_EEENSB_IJS1I_S1J_NSB_IJSX_NSC_ILi4096EEEEEEEEEEEEEvEEEENS_8epilogue10collective6detail29Sm90TmaWarpSpecializedAdapterINS22_15DefaultEpilogueISM_NSB_IJNSB_IJlllEEESD_SX_EEES27_NS21_6thread17LinearCombinationISM_Li1EffLNS28_9ScaleType4KindE0ELNS_15FloatRoundStyleE2ESM_EENS_4gemm15EpilogueDefaultEEEEEvvEEEEvNT_6ParamsE,(.L_x_172 - _ZN7cutlass13device_kernelINS_4conv6kernel13ConvUniversalINS1_16ConvProblemShapeILNS1_8OperatorE0ELi2EEENS1_10collective14CollectiveConvINS1_46MainloopSm90TmaGmmaWarpSpecializedImplicitGemmILS5_0ELi18ELi2EN4cute5tupleIJNSA_1CILi1EEESD_SD_EEENS1_36KernelImplicitTmaWarpSpecializedSm90ELi1EEENSB_IJNSC_ILi64EEENSC_ILi128EEENSB_IJNSC_ILi32EEEEEEEEENS_6half_tESM_NSA_8TiledMMAINSA_8MMA_AtomIJNSA_4SM904GMMA26MMA_64x128x16_F32F16F16_SSILNSQ_5MajorE0ELSS_0ELNSQ_7ScaleInE1ELST_1EEEEEENSA_6LayoutISE_NSB_IJNSC_ILi0EEESX_SX_EEEEENSB_IJNSA_10UnderscoreES10_S10_EEEEENS7_6detail26Sm90ImplicitGemmTileTraitsINSA_20SM90_TMA_LOAD_IM2COLENSA_14ComposedLayoutINSA_7SwizzleILi2ELi4ELi3EEENSA_18smem_ptr_flag_bitsILi16EEENSW_INSB_IJNSB_IJNSC_ILi8EEES1B_EEENSB_IJSJ_SD_EEENSB_IJSD_NSC_ILi18EEEEEEEEENSB_IJNSB_IJSJ_NSC_ILi256EEEEEENSB_IJSD_SX_EEENSB_IJSX_NSC_ILi2048EEEEEEEEEEEEEvEENS14_INSA_13SM90_TMA_LOADENS16_IS18_S1A_NSW_INSB_IJNSB_IJS1B_NSC_ILi16EEEEEES1D_S1F_EEENSB_IJS1I_S1J_NSB_IJSX_NSC_ILi4096EEEEEEEEEEEEEvEEEENS_8epilogue10collective6detail29Sm90TmaWarpSpecializedAdapterINS22_15DefaultEpilogueISM_NSB_IJNSB_IJlllEEESD_SX_EEES27_NS21_6thread17LinearCombinationISM_Li1EffLNS28_9ScaleType4KindE0ELNS_15FloatRoundStyleE2ESM_EENS_4gemm15EpilogueDefaultEEEEEvvEEEEvNT_6ParamsE)
        .other          _ZN7cutlass13device_kernelINS_4conv6kernel13ConvUniversalINS1_16ConvProblemShapeILNS1_8OperatorE0ELi2EEENS1_10collective14CollectiveConvINS1_46MainloopSm90TmaGmmaWarpSpecializedImplicitGemmILS5_0ELi18ELi2EN4cute5tupleIJNSA_1CILi1EEESD_SD_EEENS1_36KernelImplicitTmaWarpSpecializedSm90ELi1EEENSB_IJNSC_ILi64EEENSC_ILi128EEENSB_IJNSC_ILi32EEEEEEEEENS_6half_tESM_NSA_8TiledMMAINSA_8MMA_AtomIJNSA_4SM904GMMA26MMA_64x128x16_F32F16F16_SSILNSQ_5MajorE0ELSS_0ELNSQ_7ScaleInE1ELST_1EEEEEENSA_6LayoutISE_NSB_IJNSC_ILi0EEESX_SX_EEEEENSB_IJNSA_10UnderscoreES10_S10_EEEEENS7_6detail26Sm90ImplicitGemmTileTraitsINSA_20SM90_TMA_LOAD_IM2COLENSA_14ComposedLayoutINSA_7SwizzleILi2ELi4ELi3EEENSA_18smem_ptr_flag_bitsILi16EEENSW_INSB_IJNSB_IJNSC_ILi8EEES1B_EEENSB_IJSJ_SD_EEENSB_IJSD_NSC_ILi18EEEEEEEEENSB_IJNSB_IJSJ_NSC_ILi256EEEEEENSB_IJSD_SX_EEENSB_IJSX_NSC_ILi2048EEEEEEEEEEEEEvEENS14_INSA_13SM90_TMA_LOADENS16_IS18_S1A_NSW_INSB_IJNSB_IJS1B_NSC_ILi16EEEEEES1D_S1F_EEENSB_IJS1I_S1J_NSB_IJSX_NSC_ILi4096EEEEEEEEEEEEEvEEEENS_8epilogue10collective6detail29Sm90TmaWarpSpecializedAdapterINS22_15DefaultEpilogueISM_NSB_IJNSB_IJlllEEESD_SX_EEES27_NS21_6thread17LinearCombinationISM_Li1EffLNS28_9ScaleType4KindE0ELNS_15FloatRoundStyleE2ESM_EENS_4gemm15EpilogueDefaultEEEEEvvEEEEvNT_6ParamsE,@"STO_CUDA_ENTRY STV_DEFAULT"
_ZN7cutlass13device_kernelINS_4conv6kernel13ConvUniversalINS1_16ConvProblemShapeILNS1_8OperatorE0ELi2EEENS1_10collective14CollectiveConvINS1_46MainloopSm90TmaGmmaWarpSpecializedImplicitGemmILS5_0ELi18ELi2EN4cute5tupleIJNSA_1CILi1EEESD_SD_EEENS1_36KernelImplicitTmaWarpSpecializedSm90ELi1EEENSB_IJNSC_ILi64EEENSC_ILi128EEENSB_IJNSC_ILi32EEEEEEEEENS_6half_tESM_NSA_8TiledMMAINSA_8MMA_AtomIJNSA_4SM904GMMA26MMA_64x128x16_F32F16F16_SSILNSQ_5MajorE0ELSS_0ELNSQ_7ScaleInE1ELST_1EEEEEENSA_6LayoutISE_NSB_IJNSC_ILi0EEESX_SX_EEEEENSB_IJNSA_10UnderscoreES10_S10_EEEEENS7_6detail26Sm90ImplicitGemmTileTraitsINSA_20SM90_TMA_LOAD_IM2COLENSA_14ComposedLayoutINSA_7SwizzleILi2ELi4ELi3EEENSA_18smem_ptr_flag_bitsILi16EEENSW_INSB_IJNSB_IJNSC_ILi8EEES1B_EEENSB_IJSJ_SD_EEENSB_IJSD_NSC_ILi18EEEEEEEEENSB_IJNSB_IJSJ_NSC_ILi256EEEEEENSB_IJSD_SX_EEENSB_IJSX_NSC_ILi2048EEEEEEEEEEEEEvEENS14_INSA_13SM90_TMA_LOADENS16_IS18_S1A_NSW_INSB_IJNSB_IJS1B_NSC_ILi16EEEEEES1D_S1F_EEENSB_IJS1I_S1J_NSB_IJSX_NSC_ILi4096EEEEEEEEEEEEEvEEEENS_8epilogue10collective6detail29Sm90TmaWarpSpecializedAdapterINS22_15DefaultEpilogueISM_NSB_IJNSB_IJlllEEESD_SX_EEES27_NS21_6thread17LinearCombinationISM_Li1EffLNS28_9ScaleType4KindE0ELNS_15FloatRoundStyleE2ESM_EENS_4gemm15EpilogueDefaultEEEEEvvEEEEvNT_6ParamsE:
[----:B------:R-:W-:Y:S01]  /*0000*/  LDC R1, c[0x0][0x28] ;  /* 0x00000a00ff017b82 */ /* 0x000fe20000000800 */
[----:B------:R-:W0:Y:S01]  /*0010*/  S2R R8, SR_TID.X ;  /* 0x0000000000087919 */ /* 0x000e220000002100 */
[----:B------:R-:W-:Y:S01]  /*0020*/  ELECT P0, URZ, PT ;  /* 0x00000000003f782f */ /* 0x000fe20003800000 */
[----:B------:R-:W-:Y:S01]  /*0030*/  BSSY B0, `(.L_x_0) ;  /* 0x000000f000007945 */ /* 0x000fe20003800000 */
[--C-:B0-----:R-:W-:Y:S02]  /*0040*/  SHF.R.U32.HI R0, RZ, 0x5, R8.reuse ;  /* 0x00000005ff007819 */ /* 0x101fe40000011608 */
[----:B------:R-:W-:-:S03]  /*0050*/  SHF.R.U32.HI R3, RZ, 0x7, R8 ;  /* 0x00000007ff037819 */ /* 0x000fc60000011608 */
[----:B------:R-:W0:Y:S04]  /*0060*/  SHFL.IDX PT, R2, R0, RZ, 0x1f ;  /* 0x00001fff00027589 */ /* 0x000e2800000e0000 */
[----:B------:R1:W2:Y:S01]  /*0070*/  SHFL.IDX PT, R7, R3, RZ, 0x1f ;  /* 0x00001fff03077589 */ /* 0x0002a200000e0000 */
[----:B0-----:R-:W-:-:S13]  /*0080*/  ISETP.NE.OR P0, PT, R2, RZ, !P0 ;  /* 0x000000ff0200720c */ /* 0x001fda0004705670 */
[----:B-12---:R-:W-:Y:S05]  /*0090*/  @P0 BRA `(.L_x_1) ;  /* 0x0000000000200947 */ /* 0x006fea0003800000 */
[----:B------:R-:W-:Y:S02]  /*00a0*/  ULDC.64 UR4, c[0x0][0x198] ;  /* 0x0000660000047ab9 */ /* 0x000fe40000000a00 */
[----:B------:R-:W-:Y:S02]  /*00b0*/  UIADD3 UR6, UP0, UR4, 0xf0, URZ ;  /* 0x000000f004067890 */ /* 0x000fe4000ff1e03f */
[----:B------:R-:W-:Y:S02]  /*00c0*/  UIADD3 UR4, UP1, UR4, 0x1f0, URZ ;  /* 0x000001f004047890 */ /* 0x000fe4000ff3e03f */
[----:B------:R-:W-:Y:S02]  /*00d0*/  UIADD3.X UR7, URZ, UR5, URZ, UP0, !UPT ;  /* 0x000000053f077290 */ /* 0x000fe400087fe43f */
[----:B------:R-:W-:-:S07]  /*00e0*/  UIADD3.X UR5, URZ, UR5, URZ, UP1, !UPT ;  /* 0x000000053f057290 */ /* 0x000fce0008ffe43f */
[----:B------:R0:W-:Y:S02]  /*00f0*/  UTMACCTL.PF [UR6] ;  /* 0x00000000060079b9 */ /* 0x0001e40008040000 */
[----:B------:R0:W-:Y:S02]  /*0100*/  UTMACCTL.PF [UR4] ;  /* 0x00000000040079b9 */ /* 0x0001e40008040000 */
[----:B0-----:R-:W-:Y:S01]  /*0110*/  NOP ;  /* 0x0000000000007918 */ /* 0x001fe20000000000 */
.L_x_1:
[----:B------:R-:W-:Y:S05]  /*0120*/  BSYNC B0 ;  /* 0x0000000000007941 */ /* 0x000fea0003800000 */
.L_x_0:
[----:B------:R-:W0:Y:S01]  /*0130*/  SHFL.IDX PT, R0, R0, RZ, 0x1f ;  /* 0x00001fff00007589 */ /* 0x000e2200000e0000 */
[----:B------:R-:W-:-:S04]  /*0140*/  SHF.R.S32.HI R3, RZ, 0x1f, R2 ;  /* 0x0000001fff037819 */ /* 0x000fc80000011402 */
[----:B------:R-:W-:Y:S02]  /*0150*/  LEA.HI R3, R3, R2, RZ, 0x2 ;  /* 0x0000000203037211 */ /* 0x000fe400078f10ff */
[----:B0-----:R-:W-:-:S13]  /*0160*/  ISETP.NE.AND P0, PT, R0, RZ, PT ;  /* 0x000000ff0000720c */ /* 0x001fda0003f05270 */
[----:B------:R-:W-:Y:S05]  /*0170*/  @P0 BRA `(.L_x_2) ;  /* 0x0000000000d40947 */ /* 0x000fea0003800000 */
[----:B------:R-:W-:Y:S01]  /*0180*/  ELECT P0, URZ, PT ;  /* 0x00000000003f782f */ /* 0x000fe20003800000 */
[----:B------:R-:W-:-:S12]  /*0190*/  BSSY B0, `(.L_x_2) ;  /* 0x0000033000007945 */ /* 0x000fd80003800000 */
[----:B------:R-:W-:Y:S05]  /*01a0*/  @!P0 BRA `(.L_x_3) ;  /* 0x0000000000c48947 */ /* 0x000fea0003800000 */
[----:B------:R-:W0:Y:S01]  /*01b0*/  S2UR UR8, SR_CgaCtaId ;  /* 0x00000000000879c3 */ /* 0x000e220000008800 */
[----:B------:R-:W-:Y:S01]  /*01c0*/  UMOV UR4, 0x400 ;  /* 0x0000040000047882 */ /* 0x000fe20000000000 */
[----:B------:R-:W-:Y:S01]  /*01d0*/  UMOV UR5, 0x1 ;  /* 0x0000000100057882 */ /* 0x000fe20000000000 */
[----:B------:R-:W-:Y:S02]  /*01e0*/  UMOV UR6, 0x80 ;  /* 0x0000008000067882 */ /* 0x000fe40000000000 */
[----:B------:R-:W-:-:S04]  /*01f0*/  UIADD3 UR6, -UR6, 0x100000, URZ ;  /* 0x0010000006067890 */ /* 0x000fc8000fffe13f */
[----:B------:R-:W-:Y:S02]  /*0200*/  USHF.L.U32 UR7, UR6, 0xb, URZ ;  /* 0x0000000b06077899 */ /* 0x000fe4000800063f */
[----:B------:R-:W-:Y:S02]  /*0210*/  USHF.L.U32 UR6, UR6, 0x1, URZ ;  /* 0x0000000106067899 */ /* 0x000fe4000800063f */
[----:B0-----:R-:W-:Y:S02]  /*0220*/  ULEA UR8, UR8, UR4, 0x18 ;  /* 0x0000000408087291 */ /* 0x001fe4000f8ec03f */
[----:B------:R-:W-:-:S04]  /*0230*/  UIADD3 UR4, -UR5, 0x100000, URZ ;  /* 0x0010000005047890 */ /* 0x000fc8000fffe13f */
[----:B------:R-:W-:Y:S02]  /*0240*/  USHF.L.U32 UR5, UR4, 0xb, URZ ;  /* 0x0000000b04057899 */ /* 0x000fe4000800063f */
[----:B------:R-:W-:Y:S01]  /*0250*/  USHF.L.U32 UR4, UR4, 0x1, URZ ;  /* 0x0000000104047899 */ /* 0x000fe2000800063f */
[----:B------:R-:W0:Y:S11]  /*0260*/  FENCE.VIEW.ASYNC.S ;  /* 0x00000000000073c6 */ /* 0x000e360000000000 */
[----:B0-----:R0:W1:Y:S01]  /*0270*/  SYNCS.EXCH.64 URZ, [UR8+0x36000], UR4 ;  /* 0x03600004083f75b2 */ /* 0x0010620008000100 */
[----:B------:R0:W2:Y:S01]  /*0280*/  SYNCS.EXCH.64 URZ, [UR8+0x36090], UR6 ;  /* 0x03609006083f75b2 */ /* 0x0000a20008000100 */
[----:B------:R0:W3:Y:S01]  /*0290*/  SYNCS.EXCH.64 URZ, [UR8+0x36008], UR4 ;  /* 0x03600804083f75b2 */ /* 0x0000e20008000100 */
[----:B------:R0:W4:Y:S01]  /*02a0*/  SYNCS.EXCH.64 URZ, [UR8+0x36098], UR6 ;  /* 0x03609806083f75b2 */ /* 0x0001220008000100 */
[----:B------:R0:W0:Y:S01]  /*02b0*/  SYNCS.EXCH.64 URZ, [UR8+0x36010], UR4 ;  /* 0x03601004083f75b2 */ /* 0x0000220008000100 */
        /* <DEDUP_REMOVED lines=31> */
[----:B-1234-:R-:W-:Y:S01]  /*04b0*/  NOP ;  /* 0x0000000000007918 */ /* 0x01efe20000000000 */
.L_x_3:
[----:B0-----:R-:W-:Y:S05]  /*04c0*/  BSYNC B0 ;  /* 0x0000000000007941 */ /* 0x001fea0003800000 */
.L_x_2:
[----:B------:R-:W-:Y:S01]  /*04d0*/  ULDC.64 UR4, c[0x0][0x598] ;  /* 0x0001660000047ab9 */ /* 0x000fe20000000a00 */
[----:B------:R-:W-:Y:S01]  /*04e0*/  LOP3.LUT R3, R3, 0xfffffffc, RZ, 0xc0, !PT ;  /* 0xfffffffc03037812 */ /* 0x000fe200078ec0ff */
[----:B------:R-:W-:Y:S01]  /*04f0*/  NOP ;  /* 0x0000000000007918 */ /* 0x000fe20000000000 */
[----:B------:R-:W-:Y:S01]  /*0500*/  ISETP.NE.U32.AND P0, PT, RZ, UR4, PT ;  /* 0x00000004ff007c0c */ /* 0x000fe2000bf05070 */
[----:B------:R-:W-:Y:S01]  /*0510*/  NOP ;  /* 0x0000000000007918 */ /* 0x000fe20000000000 */
[----:B------:R-:W-:Y:S01]  /*0520*/  BAR.SYNC.DEFER_BLOCKING 0x0 ;  /* 0x0000000000007b1d */ /* 0x000fe20000010000 */
[----:B------:R-:W-:Y:S01]  /*0530*/  IMAD.IADD R6, R2, 0x1, -R3 ;  /* 0x0000000102067824 */ /* 0x000fe200078e0a03 */
[----:B------:R-:W-:Y:S02]  /*0540*/  ISETP.NE.AND.EX P0, PT, RZ, UR5, PT, P0 ;  /* 0x00000005ff007c0c */ /* 0x000fe4000bf05300 */
[C---:B------:R-:W-:Y:S02]  /*0550*/  ISETP.NE.AND P2, PT, R7.reuse, 0x1, PT ;  /* 0x000000010700780c */ /* 0x040fe40003f45270 */
[----:B------:R-:W-:Y:S01]  /*0560*/  LOP3.LUT P1, RZ, R7, R6, RZ, 0xfc, !PT ;  /* 0x0000000607ff7212 */ /* 0x000fe2000782fcff */
[----:B------:R-:W-:-:S03]  /*0570*/  ULDC.64 UR12, c[0x0][0x208] ;  /* 0x00008200000c7ab9 */ /* 0x000fc60000000a00 */
[----:B------:R-:W-:-:S04]  /*0580*/  SEL R2, RZ, 0x1, P1 ;  /* 0x00000001ff027807 */ /* 0x000fc80000800000 */
[----:B------:R-:W-:Y:S01]  /*0590*/  SEL R2, R2, 0x2, P2 ;  /* 0x0000000202027807 */ /* 0x000fe20001000000 */
[----:B------:R-:W-:Y:S06]  /*05a0*/  @!P0 BRA `(.L_x_4) ;  /* 0x00000000001c8947 */ /* 0x000fec0003800000 */
[----:B------:R-:W0:Y:S02]  /*05b0*/  LDC.64 R4, c[0x0][0x598] ;  /* 0x00016600ff047b82 */ /* 0x000e240000000a00 */
[----:B0-----:R-:W2:Y:S02]  /*05c0*/  LDG.E.64 R4, desc[UR12][R4.64] ;  /* 0x0000000c04047981 */ /* 0x001ea4000c1e1b00 */
[----:B--2---:R-:W-:-:S04]  /*05d0*/  ISETP.NE.U32.AND P0, PT, R4, RZ, PT ;  /* 0x000000ff0400720c */ /* 0x004fc80003f05070 */
[----:B------:R-:W-:-:S13]  /*05e0*/  ISETP.NE.AND.EX P0, PT, R5, RZ, PT, P0 ;  /* 0x000000ff0500720c */ /* 0x000fda0003f05300 */
[----:B------:R-:W-:Y:S05]  /*05f0*/  @!P0 BRA `(.L_x_4) ;  /* 0x0000000000088947 */ /* 0x000fea0003800000 */
[----:B------:R2:W5:Y:S01]  /*0600*/  LD.E R0, desc[UR12][R4.64] ;  /* 0x0000000c04007980 */ /* 0x000562000c101900 */
[----:B------:R-:W-:Y:S05]  /*0610*/  BRA `(.L_x_5) ;  /* 0x0000000000207947 */ /* 0x000fea0003800000 */
.L_x_4:
[----:B------:R-:W-:Y:S02]  /*0620*/  ULDC.64 UR4, c[0x0][0x588] ;  /* 0x0001620000047ab9 */ /* 0x000fe40000000a00 */
[----:B------:R-:W-:-:S04]  /*0630*/  ISETP.NE.U32.AND P0, PT, RZ, UR4, PT ;  /* 0x00000004ff007c0c */ /* 0x000fc8000bf05070 */
[----:B------:R-:W-:-:S13]  /*0640*/  ISETP.NE.AND.EX P0, PT, RZ, UR5, PT, P0 ;  /* 0x00000005ff007c0c */ /* 0x000fda000bf05300 */
[----:B------:R-:W-:Y:S05]  /*0650*/  @!P0 BRA `(.L_x_6) ;  /* 0x00000000000c8947 */ /* 0x000fea0003800000 */
[----:B------:R-:W0:Y:S02]  /*0660*/  LDC.64 R4, c[0x0][0x588] ;  /* 0x00016200ff047b82 */ /* 0x000e240000000a00 */
[----:B0-----:R0:W5:Y:S01]  /*0670*/  LDG.E R0, desc[UR12][R4.64] ;  /* 0x0000000c04007981 */ /* 0x001162000c1e1900 */
[----:B------:R-:W-:Y:S05]  /*0680*/  BRA `(.L_x_5) ;  /* 0x0000000000047947 */ /* 0x000fea0003800000 */
.L_x_6:
[----:B------:R-:W1:Y:S02]  /*0690*/  LDC R0, c[0x0][0x580] ;  /* 0x00016000ff007b82 */ /* 0x000e640000000800 */
.L_x_5:
[----:B------:R-:W-:Y:S02]  /*06a0*/  ULDC.64 UR4, c[0x0][0x5a0] ;  /* 0x0001680000047ab9 */ /* 0x000fe40000000a00 */
[----:B------:R-:W-:-:S04]  /*06b0*/  ISETP.NE.U32.AND P0, PT, RZ, UR4, PT ;  /* 0x00000004ff007c0c */ /* 0x000fc8000bf05070 */
[----:B------:R-:W-:-:S13]  /*06c0*/  ISETP.NE.AND.EX P0, PT, RZ, UR5, PT, P0 ;  /* 0x00000005ff007c0c */ /* 0x000fda000bf05300 */
[----:B------:R-:W-:Y:S05]  /*06d0*/  @!P0 BRA `(.L_x_7) ;  /* 0x00000000001c8947 */ /* 0x000fea0003800000 */
[----:B0-2---:R-:W0:Y:S02]  /*06e0*/  LDC.64 R4, c[0x0][0x5a0] ;  /* 0x00016800ff047b82 */ /* 0x005e240000000a00 */
[----:B0-----:R-:W2:Y:S02]  /*06f0*/  LDG.E.64 R4, desc[UR12][R4.64] ;  /* 0x0000000c04047981 */ /* 0x001ea4000c1e1b00 */
[----:B--2---:R-:W-:-:S04]  /*0700*/  ISETP.NE.U32.AND P0, PT, R4, RZ, PT ;  /* 0x000000ff0400720c */ /* 0x004fc80003f05070 */
[----:B------:R-:W-:-:S13]  /*0710*/  ISETP.NE.AND.EX P0, PT, R5, RZ, PT, P0 ;  /* 0x000000ff0500720c */ /* 0x000fda0003f05300 */
[----:B------:R-:W-:Y:S05]  /*0720*/  @!P0 BRA `(.L_x_7) ;  /* 0x0000000000088947 */ /* 0x000fea0003800000 */
[----:B------:R0:W5:Y:S01]  /*0730*/  LD.E R3, desc[UR12][R4.64] ;  /* 0x0000000c04037980 */ /* 0x000162000c101900 */
[----:B------:R-:W-:Y:S05]  /*0740*/  BRA `(.L_x_8) ;  /* 0x0000000000207947 */ /* 0x000fea0003800000 */
.L_x_7:
[----:B------:R-:W-:Y:S02]  /*0750*/  ULDC.64 UR4, c[0x0][0x590] ;  /* 0x0001640000047ab9 */ /* 0x000fe40000000a00 */
[----:B------:R-:W-:-:S04]  /*0760*/  ISETP.NE.U32.AND P0, PT, RZ, UR4, PT ;  /* 0x00000004ff007c0c */ /* 0x000fc8000bf05070 */
[----:B------:R-:W-:-:S13]  /*0770*/  ISETP.NE.AND.EX P0, PT, RZ, UR5, PT, P0 ;  /* 0x00000005ff007c0c */ /* 0x000fda000bf05300 */
[----:B------:R-:W-:Y:S05]  /*0780*/  @!P0 BRA `(.L_x_9) ;  /* 0x00000000000c8947 */ /* 0x000fea0003800000 */
[----:B0-2---:R-:W0:Y:S02]  /*0790*/  LDC.64 R4, c[0x0][0x590] ;  /* 0x00016400ff047b82 */ /* 0x005e240000000a00 */
[----:B0-----:R4:W5:Y:S01]  /*07a0*/  LDG.E R3, desc[UR12][R4.64] ;  /* 0x0000000c04037981 */ /* 0x001962000c1e1900 */
[----:B------:R-:W-:Y:S05]  /*07b0*/  BRA `(.L_x_8) ;  /* 0x0000000000047947 */ /* 0x000fea0003800000 */
.L_x_9:
[----:B------:R-:W3:Y:S02]  /*07c0*/  LDC R3, c[0x0][0x584] ;  /* 0x00016100ff037b82 */ /* 0x000ee40000000800 */
.L_x_8:
[----:B0-2-4-:R-:W0:Y:S01]  /*07d0*/  LDC R4, c[0x0][0x3c4] ;  /* 0x0000f100ff047b82 */ /* 0x015e220000000800 */
[----:B------:R-:W-:-:S07]  /*07e0*/  ISETP.NE.AND P0, PT, R7, RZ, PT ;  /* 0x000000ff0700720c */ /* 0x000fce0003f05270 */
[----:B------:R-:W2:Y:S01]  /*07f0*/  LDC.64 R10, c[0x0][0x3c8] ;  /* 0x0000f200ff0a7b82 */ /* 0x000ea20000000a00 */
[----:B0-----:R-:W-:-:S05]  /*0800*/  VIADD R4, R4, 0x1f ;  /* 0x0000001f04047836 */ /* 0x001fca0000000000 */
[----:B------:R-:W-:-:S04]  /*0810*/  SHF.R.S32.HI R5, RZ, 0x1f, R4 ;  /* 0x0000001fff057819 */ /* 0x000fc80000011404 */
[----:B------:R-:W-:-:S04]  /*0820*/  LEA.HI R5, R5, R4, RZ, 0x5 ;  /* 0x0000000405057211 */ /* 0x000fc800078f28ff */
[----:B------:R-:W-:-:S05]  /*0830*/  SHF.R.S32.HI R5, RZ, 0x5, R5 ;  /* 0x00000005ff057819 */ /* 0x000fca0000011405 */
[----:B--2---:R-:W-:-:S04]  /*0840*/  IMAD R4, R5, R10, RZ ;  /* 0x0000000a05047224 */ /* 0x004fc800078e02ff */
[----:B------:R-:W-:Y:S01]  /*0850*/  IMAD R4, R4, R11, RZ ;  /* 0x0000000b04047224 */ /* 0x000fe200078e02ff */
[----:B------:R-:W-:Y:S06]  /*0860*/  @!P0 BRA `(.L_x_10) ;  /* 0x0000005000ac8947 */ /* 0x000fec0003800000 */
[----:B------:R-:W-:-:S13]  /*0870*/  ISETP.NE.AND P0, PT, R7, 0x1, PT ;  /* 0x000000010700780c */ /* 0x000fda0003f05270 */
[----:B------:R-:W-:Y:S05]  /*0880*/  @P0 EXIT ;  /* 0x000000000000094d */ /* 0x000fea0003800000 */
[----:B------:R-:W-:Y:S01]  /*0890*/  ISETP.GE.AND P0, PT, R4, 0x1, PT ;  /* 0x000000010400780c */ /* 0x000fe20003f06270 */
[----:B------:R-:W-:Y:S01]  /*08a0*/  UMOV UR4, URZ ;  /* 0x0000003f00047c82 */ /* 0x000fe20008000000 */
[----:B------:R-:W-:Y:S02]  /*08b0*/  CS2R R86, SRZ ;  /* 0x0000000000567805 */ /* 0x000fe4000001ff00 */
[----:B------:R-:W-:Y:S02]  /*08c0*/  CS2R R24, SRZ ;  /* 0x0000000000187805 */ /* 0x000fe4000001ff00 */
[----:B------:R-:W-:Y:S02]  /*08d0*/  CS2R R26, SRZ ;  /* 0x00000000001a7805 */ /* 0x000fe4000001ff00 */
[----:B------:R-:W-:Y:S02]  /*08e0*/  CS2R R28, SRZ ;  /* 0x00000000001c7805 */ /* 0x000fe4000001ff00 */
[----:B------:R-:W-:-:S02]  /*08f0*/  CS2R R30, SRZ ;  /* 0x00000000001e7805 */ /* 0x000fc4000001ff00 */
[----:B------:R-:W-:Y:S02]  /*0900*/  CS2R R32, SRZ ;  /* 0x0000000000207805 */ /* 0x000fe4000001ff00 */
        /* <DEDUP_REMOVED lines=25> */
[----:B------:R-:W-:Y:S01]  /*0aa0*/  CS2R R84, SRZ ;  /* 0x0000000000547805 */ /* 0x000fe2000001ff00 */
[----:B------:R-:W-:Y:S06]  /*0ab0*/  @!P0 BRA `(.L_x_11) ;  /* 0x0000000000788947 */ /* 0x000fec0003800000 */
[----:B------:R-:W-:-:S04]  /*0ac0*/  LOP3.LUT R5, R2, 0x1, RZ, 0xfc, !PT ;  /* 0x0000000102057812 */ /* 0x000fc800078efcff */
[----:B------:R-:W-:-:S13]  /*0ad0*/  ISETP.NE.AND P0, PT, R5, 0x3, PT ;  /* 0x000000030500780c */ /* 0x000fda0003f05270 */
[----:B------:R-:W-:Y:S05]  /*0ae0*/  @!P0 BRA `(.L_x_12) ;  /* 0x0000000000048947 */ /* 0x000fea0003800000 */
[----:B------:R-:W-:Y:S01]  /*0af0*/  BPT.TRAP 0x1 ;  /* 0x000000040000795c */ /* 0x000fe20000300000 */
.L_x_12:
[----:B------:R-:W0:Y:S01]  /*0b00*/  S2UR UR5, SR_CgaCtaId ;  /* 0x00000000000579c3 */ /* 0x000e220000008800 */
[----:B------:R-:W-:Y:S01]  /*0b10*/  SHF.L.U32 R5, RZ, 0x1f, RZ ;  /* 0x0000001fff057819 */ /* 0x000fe200000006ff */
[----:B------:R-:W-:Y:S02]  /*0b20*/  UMOV UR4, 0x400 ;  /* 0x0000040000047882 */ /* 0x000fe40000000000 */
[----:B0-----:R-:W-:-:S12]  /*0b30*/  ULEA UR4, UR5, UR4, 0x18 ;  /* 0x0000000405047291 */ /* 0x001fd8000f8ec03f */
.L_x_13:
[----:B0-----:R-:W-:-:S04]  /*0b40*/  IMAD.U32 R6, RZ, RZ, UR4 ;  /* 0x00000004ff067e24 */ /* 0x001fc8000f8e00ff */
[----:B------:R0:W2:Y:S03]  /*0b50*/  SYNCS.PHASECHK.TRANS64.TRYWAIT P0, [R6+URZ+0x36000], R5 ;  /* 0x03600005060075a7 */ /* 0x0000a6000800017f */
[----:B--2---:R-:W-:Y:S05]  /*0b60*/  @!P0 NANOSLEEP.SYNCS 0x989680 ;  /* 0x009896800000895d */ /* 0x004fea0003900000 */
[----:B------:R-:W2:Y:S02]  /*0b70*/  @!P0 SYNCS.PHASECHK.TRANS64 P0, [R6+URZ+0x36000], R5 ;  /* 0x03600005060085a7 */ /* 0x000ea4000800007f */
[----:B--2---:R-:W-:Y:S05]  /*0b80*/  @!P0 BRA `(.L_x_13) ;  /* 0xfffffffc00ec8947 */ /* 0x004fea000383ffff */
[----:B------:R-:W-:Y:S01]  /*0b90*/  UIADD3 UR5, UR4, 0x12000, URZ ;  /* 0x0001200004057890 */ /* 0x000fe2000fffe03f */
[----:B------:R-:W-:Y:S01]  /*0ba0*/  WARPGROUP.ARRIVE ;  /* 0x00000000000079c5 */ /* 0x000fe20000000000 */
[----:B------:R-:W-:Y:S02]  /*0bb0*/  USHF.R.U32.HI UR4, URZ, 0x4, UR4 ;  /* 0x000000043f047899 */ /* 0x000fe40008011604 */
[----:B------:R-:W-:Y:S02]  /*0bc0*/  USHF.R.U32.HI UR5, URZ, 0x4, UR5 ;  /* 0x000000043f057899 */ /* 0x000fe40008011605 */
[----:B------:R-:W-:Y:S02]  /*0bd0*/  ULOP3.LUT UR4, UR4, 0x3fff, URZ, 0xc0, !UPT ;  /* 0x00003fff04047892 */ /* 0x000fe4000f8ec03f */
[----:B------:R-:W-:Y:S02]  /*0be0*/  ULOP3.LUT UR5, UR5, 0x3fff, URZ, 0xc0, !UPT ;  /* 0x00003fff05057892 */ /* 0x000fe4000f8ec03f */
[----:B------:R-:W-:-:S02]  /*0bf0*/  ULOP3.LUT UR4, UR4, 0x10000, URZ, 0xfc, !UPT ;  /* 0x0001000004047892 */ /* 0x000fc4000f8efc3f */
[----:B------:R-:W-:Y:S01]  /*0c00*/  ULOP3.LUT UR6, UR5, 0x10000, URZ, 0xfc, !UPT ;  /* 0x0001000005067892 */ /* 0x000fe2000f8efc3f */
[----:B------:R-:W-:Y:S02]  /*0c10*/  UMOV UR7, 0x80000020 ;  /* 0x8000002000077882 */ /* 0x000fe40000000000 */
[----:B------:R-:W-:-:S06]  /*0c20*/  UMOV UR5, 0x80000020 ;  /* 0x8000002000057882 */ /* 0x000fcc0000000000 */
[----:B------:R-:W-:Y:S01]  /*0c30*/  HGMMA.64x128x16.F32 R24, gdesc[UR4], RZ, !UPT ;  /* 0x01e00000041879f0 */ /* 0x000fe2000c7008ff */
[----:B------:R-:W-:Y:S02]  /*0c40*/  UIADD3 UR4, UR4, 0x2, URZ ;  /* 0x0000000204047890 */ /* 0x000fe4000fffe03f */
[----:B------:R-:W-:Y:S01]  /*0c50*/  UIADD3 UR6, UR6, 0x2, URZ ;  /* 0x0000000206067890 */ /* 0x000fe2000fffe03f */
[----:B------:R-:W-:Y:S01]  /*0c60*/  UMOV UR5, 0x80000020 ;  /* 0x8000002000057882 */ /* 0x000fe20000000000 */
[----:B------:R-:W-:-:S07]  /*0c70*/  UMOV UR7, 0x80000020 ;  /* 0x8000002000077882 */ /* 0x000fce0000000000 */
[----:B------:R-:W-:Y:S01]  /*0c80*/  HGMMA.64x128x16.F32 R24, gdesc[UR4], R24, gsb0 ;  /* 0x01e00000041879f0 */ /* 0x000fe20008000818 */
[----:B------:R-:W-:-:S05]  /*0c90*/  UMOV UR4, 0x1 ;  /* 0x0000000100047882 */ /* 0x000fca0000000000 */
.L_x_11:
[----:B0-----:R-:W-:-:S05]  /*0ca0*/  VIMNMX R5, R4, 0x1, PT ;  /* 0x0000000104057848 */ /* 0x001fca0003fe0100 */
[----:B------:R-:W-:-:S05]  /*0cb0*/  IMAD.IADD R6, R4, 0x1, -R5 ;  /* 0x0000000104067824 */ /* 0x000fca00078e0a05 */
[----:B------:R-:W-:-:S13]  /*0cc0*/  ISETP.GE.AND P0, PT, R6, 0x1, PT ;  /* 0x000000010600780c */ /* 0x000fda0003f06270 */
[----:B------:R-:W-:Y:S05]  /*0cd0*/  @!P0 BRA `(.L_x_14) ;  /* 0x0000000000e88947 */ /* 0x000fea0003800000 */
[----:B------:R-:W0:Y:S01]  /*0ce0*/  S2UR UR6, SR_CgaCtaId ;  /* 0x00000000000679c3 */ /* 0x000e220000008800 */
[----:B------:R-:W-:Y:S01]  /*0cf0*/  UMOV UR5, 0x400 ;  /* 0x0000040000057882 */ /* 0x000fe20000000000 */
[----:B------:R-:W-:Y:S01]  /*0d00*/  LOP3.LUT R10, R2, 0x1, RZ, 0xfc, !PT ;  /* 0x00000001020a7812 */ /* 0x000fe200078efcff */
[----:B------:R-:W-:Y:S01]  /*0d10*/  IMAD.MOV.U32 R9, RZ, RZ, RZ ;  /* 0x000000ffff097224 */ /* 0x000fe200078e00ff */
[----:B------:R-:W-:Y:S01]  /*0d20*/  UISETP.NE.U32.AND UP0, UPT, UR4, URZ, UPT ;  /* 0x0000003f0400728c */ /* 0x000fe2000bf05070 */
[----:B------:R-:W-:Y:S01]  /*0d30*/  IMAD.MOV.U32 R5, RZ, RZ, R6 ;  /* 0x000000ffff057224 */ /* 0x000fe200078e0006 */
[----:B0-----:R-:W-:-:S04]  /*0d40*/  ULEA UR7, UR6, UR5, 0x18 ;  /* 0x0000000506077291 */ /* 0x001fc8000f8ec03f */
[----:B------:R-:W-:Y:S02]  /*0d50*/  UIADD3 UR6, UR7, 0x12000, URZ ;  /* 0x0001200007067890 */ /* 0x000fe4000fffe03f */
[----:B------:R-:W-:Y:S02]  /*0d60*/  USHF.R.U32.HI UR5, URZ, 0x4, UR7 ;  /* 0x000000043f057899 */ /* 0x000fe40008011607 */
[----:B------:R-:W-:Y:S02]  /*0d70*/  USHF.R.U32.HI UR6, URZ, 0x4, UR6 ;  /* 0x000000043f067899 */ /* 0x000fe40008011606 */
[----:B------:R-:W-:Y:S02]  /*0d80*/  ULOP3.LUT UR5, UR5, 0x3fff, URZ, 0xc0, !UPT ;  /* 0x00003fff05057892 */ /* 0x000fe4000f8ec03f */
[----:B------:R-:W-:Y:S02]  /*0d90*/  ULOP3.LUT UR6, UR6, 0x3fff, URZ, 0xc0, !UPT ;  /* 0x00003fff06067892 */ /* 0x000fe4000f8ec03f */
[----:B------:R-:W-:-:S02]  /*0da0*/  ULOP3.LUT UR14, UR5, 0x10000, URZ, 0xfc, !UPT ;  /* 0x00010000050e7892 */ /* 0x000fc4000f8efc3f */
[----:B------:R-:W-:Y:S01]  /*0db0*/  ULOP3.LUT UR15, UR6, 0x10000, URZ, 0xfc, !UPT ;  /* 0x00010000060f7892 */ /* 0x000fe2000f8efc3f */
[----:B------:R-:W-:-:S11]  /*0dc0*/  UMOV UR5, URZ ;  /* 0x0000003f00057c82 */ /* 0x000fd60008000000 */
.L_x_19:
[----:B------:R-:W-:-:S13]  /*0dd0*/  ISETP.NE.AND P1, PT, R10, 0x3, PT ;  /* 0x000000030a00780c */ /* 0x000fda0003f25270 */
[----:B0-----:R-:W-:Y:S05]  /*0de0*/  @!P1 BRA `(.L_x_15) ;  /* 0x0000000000049947 */ /* 0x001fea0003800000 */
[----:B------:R-:W-:Y:S01]  /*0df0*/  BPT.TRAP 0x1 ;  /* 0x000000040000795c */ /* 0x000fe20000300000 */
.L_x_15:
[----:B------:R-:W-:Y:S01]  /*0e00*/  SHF.L.U32 R7, R9, 0x1f, RZ ;  /* 0x0000001f09077819 */ /* 0x000fe200000006ff */
[----:B------:R-:W-:-:S12]  /*0e10*/  ULEA UR6, UR4, UR7, 0x3 ;  /* 0x0000000704067291 */ /* 0x000fd8000f8e183f */
.L_x_16:
[----:B0-----:R-:W-:-:S04]  /*0e20*/  IMAD.U32 R8, RZ, RZ, UR6 ;  /* 0x00000006ff087e24 */ /* 0x001fc8000f8e00ff */
[----:B------:R0:W2:Y:S03]  /*0e30*/  SYNCS.PHASECHK.TRANS64.TRYWAIT P0, [R8+URZ+0x36000], R7 ;  /* 0x03600007080075a7 */ /* 0x0000a6000800017f */
[----:B--2---:R-:W-:Y:S05]  /*0e40*/  @!P0 NANOSLEEP.SYNCS 0x989680 ;  /* 0x009896800000895d */ /* 0x004fea0003900000 */
[----:B------:R-:W2:Y:S02]  /*0e50*/  @!P0 SYNCS.PHASECHK.TRANS64 P0, [R8+URZ+0x36000], R7 ;  /* 0x03600007080085a7 */ /* 0x000ea4000800007f */
[----:B--2---:R-:W-:Y:S05]  /*0e60*/  @!P0 BRA `(.L_x_16) ;  /* 0xfffffffc00ec8947 */ /* 0x004fea000383ffff */
[----:B------:R-:W-:Y:S01]  /*0e70*/  ULEA UR8, UR4, UR14, 0x8 ;  /* 0x0000000e04087291 */ /* 0x000fe2000f8e403f */
[----:B------:R-:W-:Y:S01]  /*0e80*/  WARPGROUP.ARRIVE ;  /* 0x00000000000079c5 */ /* 0x000fe20000000000 */
[----:B------:R-:W-:Y:S01]  /*0e90*/  ULEA UR10, UR4, UR15, 0x9 ;  /* 0x0000000f040a7291 */ /* 0x000fe2000f8e483f */
[----:B------:R-:W-:Y:S01]  /*0ea0*/  UMOV UR9, 0x80000020 ;  /* 0x8000002000097882 */ /* 0x000fe20000000000 */
[----:B------:R-:W-:-:S07]  /*0eb0*/  UMOV UR11, 0x80000020 ;  /* 0x80000020000b7882 */ /* 0x000fce0000000000 */
[----:B------:R-:W-:Y:S01]  /*0ec0*/  HGMMA.64x128x16.F32 R24, gdesc[UR8], R24, UP0 ;  /* 0x01e00000081879f0 */ /* 0x000fe2000bf00818 */
[----:B------:R-:W-:Y:S02]  /*0ed0*/  UIADD3 UR8, UR8, 0x2, URZ ;  /* 0x0000000208087890 */ /* 0x000fe4000fffe03f */
[----:B------:R-:W-:Y:S01]  /*0ee0*/  UIADD3 UR10, UR10, 0x2, URZ ;  /* 0x000000020a0a7890 */ /* 0x000fe2000fffe03f */
[----:B------:R-:W-:Y:S01]  /*0ef0*/  UMOV UR9, 0x80000020 ;  /* 0x8000002000097882 */ /* 0x000fe20000000000 */
[----:B------:R-:W-:-:S07]  /*0f00*/  UMOV UR11, 0x80000020 ;  /* 0x80000020000b7882 */ /* 0x000fce0000000000 */
[----:B------:R-:W-:Y:S03]  /*0f10*/  HGMMA.64x128x16.F32 R24, gdesc[UR8], R24, gsb0 ;  /* 0x01e00000081879f0 */ /* 0x000fe60008000818 */
[----:B------:R-:W-:Y:S02]  /*0f20*/  WARPGROUP.DEPBAR.LE gsb0, 0x1 ;  /* 0x00008000000079c5 */ /* 0x000fe40000010100 */
[----:B------:R-:W-:Y:S05]  /*0f30*/  @!P1 BRA `(.L_x_17) ;  /* 0x0000000000049947 */ /* 0x000fea0003800000 */
[----:B------:R-:W-:Y:S01]  /*0f40*/  BPT.TRAP 0x1 ;  /* 0x000000040000795c */ /* 0x000fe20000300000 */
.L_x_17:
[----:B------:R-:W-:Y:S01]  /*0f50*/  ULEA UR6, UR5, UR7, 0x3 ;  /* 0x0000000705067291 */ /* 0x000fe2000f8e183f */
[----:B------:R-:W-:-:S03]  /*0f60*/  ISETP.GT.U32.AND P0, PT, R2, 0x1, PT ;  /* 0x000000010200780c */ /* 0x000fc60003f04070 */
[----:B------:R-:W-:-:S04]  /*0f70*/  UIADD3 UR6, UR6, 0x36090, URZ ;  /* 0x0003609006067890 */ /* 0x000fc8000fffe03f */
[----:B------:R-:W-:-:S09]  /*0f80*/  UPRMT UR6, URZ, 0x654, UR6 ;  /* 0x000006543f067896 */ /* 0x000fd20008000006 */
[----:B------:R-:W-:Y:S01]  /*0f90*/  SYNCS.ARRIVE.TRANS64.RED.A1T0 RZ, [UR6], RZ ;  /* 0x000000ffffff79a7 */ /* 0x000fe20008100406 */
[----:B------:R-:W-:Y:S05]  /*0fa0*/  @P0 BRA `(.L_x_18) ;  /* 0x0000000000040947 */ /* 0x000fea0003800000 */
[----:B------:R-:W-:Y:S01]  /*0fb0*/  BPT.TRAP 0x1 ;  /* 0x000000040000795c */ /* 0x000fe20000300000 */
.L_x_18:
[----:B------:R-:W-:Y:S01]  /*0fc0*/  UIADD3 UR4, UR4, 0x1, URZ ;  /* 0x0000000104047890 */ /* 0x000fe2000fffe03f */
[C---:B------:R-:W-:Y:S01]  /*0fd0*/  ISETP.GT.AND P0, PT, R5.reuse, 0x1, PT ;  /* 0x000000010500780c */ /* 0x040fe20003f04270 */
[----:B------:R-:W-:Y:S01]  /*0fe0*/  UIADD3 UR5, UR5, 0x1, URZ ;  /* 0x0000000105057890 */ /* 0x000fe2000fffe03f */
[----:B------:R-:W-:Y:S01]  /*0ff0*/  VIADD R5, R5, 0xffffffff ;  /* 0xffffffff05057836 */ /* 0x000fe20000000000 */
[----:B------:R-:W-:Y:S02]  /*1000*/  UISETP.NE.AND UP0, UPT, UR4, 0x12, UPT ;  /* 0x000000120400788c */ /* 0x000fe4000bf05270 */
[----:B------:R-:W-:Y:S02]  /*1010*/  UISETP.NE.AND UP1, UPT, UR5, 0x12, UPT ;  /* 0x000000120500788c */ /* 0x000fe4000bf25270 */
[----:B------:R-:W-:Y:S02]  /*1020*/  USEL UR6, URZ, 0x1, UP0 ;  /* 0x000000013f067887 */ /* 0x000fe40008000000 */
[----:B------:R-:W-:-:S02]  /*1030*/  USEL UR4, UR4, URZ, UP0 ;  /* 0x0000003f04047287 */ /* 0x000fc40008000000 */
[----:B------:R-:W-:Y:S02]  /*1040*/  USEL UR5, UR5, URZ, UP1 ;  /* 0x0000003f05057287 */ /* 0x000fe40008800000 */
[----:B------:R-:W-:Y:S01]  /*1050*/  UPLOP3.LUT UP0, UPT, UPT, UPT, UPT, 0x80, 0x0 ;  /* 0x000000000000789c */ /* 0x000fe20003f0f070 */
[----:B------:R-:W-:Y:S01]  /*1060*/  LOP3.LUT R9, R9, UR6, RZ, 0x3c, !PT ;  /* 0x0000000609097c12 */ /* 0x000fe2000f8e3cff */
[----:B------:R-:W-:Y:S09]  /*1070*/  @P0 BRA `(.L_x_19) ;  /* 0xfffffffc00540947 */ /* 0x000ff2000383ffff */
.L_x_14:
[----:B------:R-:W-:Y:S01]  /*1080*/  ISETP.GE.AND P0, PT, R4, 0x1, PT ;  /* 0x000000010400780c */ /* 0x000fe20003f06270 */
[----:B------:R-:W-:-:S12]  /*1090*/  WARPGROUP.DEPBAR.LE gsb0, 0x0 ;  /* 0x00008000000079c5 */ /* 0x000fd80000010000 */
[----:B------:R-:W-:Y:S05]  /*10a0*/  @!P0 BRA `(.L_x_20) ;  /* 0x0000000000448947 */ /* 0x000fea0003800000 */
[----:B------:R-:W-:-:S04]  /*10b0*/  LOP3.LUT R4, R2, 0x1, RZ, 0xfc, !PT ;  /* 0x0000000102047812 */ /* 0x000fc800078efcff */
[----:B------:R-:W-:-:S13]  /*10c0*/  ISETP.NE.AND P0, PT, R4, 0x3, PT ;  /* 0x000000030400780c */ /* 0x000fda0003f05270 */
[----:B------:R-:W-:Y:S05]  /*10d0*/  @!P0 BRA `(.L_x_21) ;  /* 0x0000000000048947 */ /* 0x000fea0003800000 */
[----:B------:R-:W-:Y:S01]  /*10e0*/  BPT.TRAP 0x1 ;  /* 0x000000040000795c */ /* 0x000fe20000300000 */
.L_x_21:
[----:B0-----:R-:W0:Y:S01]  /*10f0*/  S2R R7, SR_CgaCtaId ;  /* 0x0000000000077919 */ /* 0x001e220000008800 */
[----:B------:R-:W-:Y:S01]  /*1100*/  IMAD.WIDE.U32 R4, R6, 0x38e38e39, RZ ;  /* 0x38e38e3906047825 */ /* 0x000fe200078e00ff */
[----:B------:R-:W-:Y:S02]  /*1110*/  MOV R4, 0x400 ;  /* 0x0000040000047802 */ /* 0x000fe40000000f00 */
[----:B------:R-:W-:Y:S02]  /*1120*/  ISETP.GT.U32.AND P0, PT, R2, 0x1, PT ;  /* 0x000000010200780c */ /* 0x000fe40003f04070 */
[----:B------:R-:W-:-:S05]  /*1130*/  SHF.R.U32.HI R5, RZ, 0x2, R5 ;  /* 0x00000002ff057819 */ /* 0x000fca0000011605 */
[----:B------:R-:W-:Y:S01]  /*1140*/  IMAD R6, R5, -0x12, R6 ;  /* 0xffffffee05067824 */ /* 0x000fe200078e0206 */
[----:B0-----:R-:W-:-:S05]  /*1150*/  LEA R7, R7, R4, 0x18 ;  /* 0x0000000407077211 */ /* 0x001fca00078ec0ff */
[----:B------:R-:W-:-:S04]  /*1160*/  IMAD R6, R6, 0x8, R7 ;  /* 0x0000000806067824 */ /* 0x000fc800078e0207 */
[----:B------:R-:W-:-:S05]  /*1170*/  VIADD R6, R6, 0x36090 ;  /* 0x0003609006067836 */ /* 0x000fca0000000000 */
[----:B------:R-:W-:-:S04]  /*1180*/  PRMT R6, RZ, 0x654, R6 ;  /* 0x00000654ff067816 */ /* 0x000fc80000000006 */
[----:B------:R2:W-:Y:S01]  /*1190*/  SYNCS.ARRIVE.TRANS64.RED.A1T0 RZ, [R6+URZ], RZ ;  /* 0x000000ff06ff79a7 */ /* 0x0005e2000810043f */
[----:B------:R-:W-:Y:S05]  /*11a0*/  @P0 BRA `(.L_x_20) ;  /* 0x0000000000040947 */ /* 0x000fea0003800000 */
[----:B------:R-:W-:Y:S01]  /*11b0*/  BPT.TRAP 0x1 ;  /* 0x000000040000795c */ /* 0x000fe20000300000 */
.L_x_20:
[----:B------:R-:W4:Y:S01]  /*11c0*/  S2R R5, SR_TID.X ;  /* 0x0000000000057919 */ /* 0x000f220000002100 */
[----:B------:R-:W-:Y:S01]  /*11d0*/  ULDC.64 UR4, c[0x0][0x280] ;  /* 0x0000a00000047ab9 */ /* 0x000fe20000000a00 */
[----:B------:R-:W0:Y:S01]  /*11e0*/  S2R R4, SR_CTAID.Y ;  /* 0x0000000000047919 */ /* 0x000e220000002600 */
[----:B------:R-:W1:Y:S01]  /*11f0*/  S2R R15, SR_CTAID.X ;  /* 0x00000000000f7919 */ /* 0x000e620000002500 */
[----:B----4-:R-:W-:-:S04]  /*1200*/  SHF.R.S32.HI R2, RZ, 0x1f, R5 ;  /* 0x0000001fff027819 */ /* 0x010fc80000011405 */
[----:B------:R-:W-:Y:S01]  /*1210*/  LEA.HI R2, R2, R5, RZ, 0x7 ;  /* 0x0000000502027211 */ /* 0x000fe200078f38ff */
[----:B0-----:R-:W-:-:S03]  /*1220*/  IMAD.SHL.U32 R4, R4, 0x80, RZ ;  /* 0x0000008004047824 */ /* 0x001fc600078e00ff */
[----:B------:R-:W-:Y:S01]  /*1230*/  LOP3.LUT R2, R2, 0xffffff80, RZ, 0xc0, !PT ;  /* 0xffffff8002027812 */ /* 0x000fe200078ec0ff */
[----:B-1----:R-:W-:Y:S01]  /*1240*/  IMAD.SHL.U32 R8, R15, 0x40, RZ ;  /* 0x000000400f087824 */ /* 0x002fe200078e00ff */
[----:B------:R-:W-:-:S03]  /*1250*/  ISETP.GE.AND P0, PT, R4, UR5, PT ;  /* 0x0000000504007c0c */ /* 0x000fc6000bf06270 */
[----:B------:R-:W-:Y:S01]  /*1260*/  IMAD.IADD R2, R5, 0x1, -R2 ;  /* 0x0000000105027824 */ /* 0x000fe200078e0a02 */
[----:B------:R-:W-:-:S04]  /*1270*/  ISETP.GE.OR P0, PT, R8, UR4, P0 ;  /* 0x0000000408007c0c */ /* 0x000fc80008706670 */
[----:B------:R-:W-:-:S04]  /*1280*/  SHF.R.S32.HI R5, RZ, 0x1f, R2 ;  /* 0x0000001fff057819 */ /* 0x000fc80000011402 */
[----:B--2---:R-:W-:-:S04]  /*1290*/  LEA.HI R6, R5, R2, RZ, 0x2 ;  /* 0x0000000205067211 */ /* 0x004fc800078f10ff */
[--C-:B------:R-:W-:Y:S02]  /*12a0*/  SHF.R.S32.HI R10, RZ, 0x2, R6.reuse ;  /* 0x00000002ff0a7819 */ /* 0x100fe40000011406 */
[----:B------:R-:W-:-:S04]  /*12b0*/  SHF.R.S32.HI R7, RZ, 0x1f, R6 ;  /* 0x0000001fff077819 */ /* 0x000fc80000011406 */
[----:B------:R-:W-:-:S04]  /*12c0*/  LEA.HI R7, R7, R10, RZ, 0x3 ;  /* 0x0000000a07077211 */ /* 0x000fc800078f18ff */
[----:B------:R-:W-:Y:S01]  /*12d0*/  LOP3.LUT R11, R7, 0xfffffff8, RZ, 0xc0, !PT ;  /* 0xfffffff8070b7812 */ /* 0x000fe200078ec0ff */
[----:B------:R-:W-:Y:S06]  /*12e0*/  @P0 EXIT ;  /* 0x000000000000094d */ /* 0x000fec0003800000 */
[----:B------:R-:W0:Y:S01]  /*12f0*/  LDC.64 R16, c[0x0][0x5d0] ;  /* 0x00017400ff107b82 */ /* 0x000e220000000a00 */
[----:B------:R-:W-:Y:S01]  /*1300*/  IMAD.IADD R10, R10, 0x1, -R11 ;  /* 0x000000010a0a7824 */ /* 0x000fe200078e0a0b */
[----:B------:R-:W-:Y:S02]  /*1310*/  LOP3.LUT R7, R6, 0x7ffffffc, RZ, 0xc0, !PT ;  /* 0x7ffffffc06077812 */ /* 0x000fe400078ec0ff */
[----:B------:R-:W-:Y:S02]  /*1320*/  LEA.HI R5, R5, R2, RZ, 0x5 ;  /* 0x0000000205057211 */ /* 0x000fe400078f28ff */
[----:B------:R-:W-:Y:S01]  /*1330*/  SHF.R.S32.HI R11, RZ, 0x1f, R10 ;  /* 0x0000001fff0b7819 */ /* 0x000fe2000001140a */
[----:B------:R-:W-:Y:S01]  /*1340*/  IMAD.IADD R7, R2, 0x1, -R7 ;  /* 0x0000000102077824 */ /* 0x000fe200078e0a07 */
[----:B------:R-:W-:Y:S02]  /*1350*/  SHF.R.S32.HI R5, RZ, 0x5, R5 ;  /* 0x00000005ff057819 */ /* 0x000fe40000011405 */
[----:B---3-5:R-:W-:Y:S01]  /*1360*/  FSETP.NEU.AND P1, PT, R3, RZ, PT ;  /* 0x000000ff0300720b */ /* 0x028fe20003f2d000 */
[----:B------:R-:W-:-:S02]  /*1370*/  IMAD.SHL.U32 R7, R7, 0x2, RZ ;  /* 0x0000000207077824 */ /* 0x000fc400078e00ff */
[----:B------:R-:W-:-:S03]  /*1380*/  IMAD.WIDE R14, R15, 0x40, R10 ;  /* 0x000000400f0e7825 */ /* 0x000fc600078e020a */
[----:B------:R-:W-:Y:S01]  /*1390*/  SHF.R.S32.HI R9, RZ, 0x1f, R7 ;  /* 0x0000001fff097819 */ /* 0x000fe20000011407 */
[C---:B------:R-:W-:Y:S01]  /*13a0*/  IMAD R11, R5.reuse, -0x10, -R8 ;  /* 0xfffffff0050b7824 */ /* 0x040fe200078e0a08 */
[C---:B------:R-:W-:Y:S01]  /*13b0*/  IADD3 R8, P0, R4.reuse, R7, RZ ;  /* 0x0000000704087210 */ /* 0x040fe20007f1e0ff */
[----:B------:R-:W-:Y:S01]  /*13c0*/  IMAD.WIDE R14, R5, 0x10, R14 ;  /* 0x00000010050e7825 */ /* 0x000fe200078e020e */
[----:B------:R-:W-:Y:S02]  /*13d0*/  IADD3 R2, -R7, UR5, -R4 ;  /* 0x0000000507027c10 */ /* 0x000fe4000fffe904 */
[----:B------:R-:W-:Y:S01]  /*13e0*/  LEA.HI.X.SX32 R9, R4, R9, 0x1, P0 ;  /* 0x0000000904097211 */ /* 0x000fe200000f0eff */
[-C--:B0-----:R-:W-:Y:S01]  /*13f0*/  IMAD R4, R15, R16.reuse, RZ ;  /* 0x000000100f047224 */ /* 0x081fe200078e02ff */
[----:B------:R-:W-:Y:S02]  /*1400*/  IADD3 R10, R11, UR4, -R10 ;  /* 0x000000040b0a7c10 */ /* 0x000fe4000fffe80a */
[----:B------:R-:W-:Y:S01]  /*1410*/  ISETP.GT.AND P0, PT, R2, RZ, PT ;  /* 0x000000ff0200720c */ /* 0x000fe20003f04270 */
[----:B------:R-:W-:Y:S01]  /*1420*/  IMAD.WIDE.U32 R12, R14, R16, R8 ;  /* 0x000000100e0c7225 */ /* 0x000fe200078e0008 */
[----:B------:R-:W-:-:S02]  /*1430*/  SHF.L.U64.HI R11, R16, 0x3, R17 ;  /* 0x00000003100b7819 */ /* 0x000fc40000010211 */
[----:B------:R-:W-:Y:S01]  /*1440*/  ISETP.GT.AND P2, PT, R10, RZ, P0 ;  /* 0x000000ff0a00720c */ /* 0x000fe20000744270 */
[----:B------:R-:W-:Y:S02]  /*1450*/  IMAD R7, R14, R17, R4 ;  /* 0x000000110e077224 */ /* 0x000fe400078e0204 */
[----:B------:R-:W-:Y:S02]  /*1460*/  IMAD.SHL.U32 R16, R16, 0x8, RZ ;  /* 0x0000000810107824 */ /* 0x000fe400078e00ff */
[----:B------:R-:W-:Y:S01]  /*1470*/  IMAD.IADD R7, R13, 0x1, R7 ;  /* 0x000000010d077824 */ /* 0x000fe200078e0207 */
[----:B------:R-:W-:Y:S07]  /*1480*/  @!P1 BRA `(.L_x_22) ;  /* 0x0000002c00fc9947 */ /* 0x000fee0003800000 */
[----:B------:R-:W-:Y:S01]  /*1490*/  ULDC.64 UR6, c[0x0][0x5b0] ;  /* 0x00016c0000067ab9 */ /* 0x000fe20000000a00 */
[----:B------:R-:W-:Y:S01]  /*14a0*/  ULDC.64 UR8, c[0x0][0x5a8] ;  /* 0x00016a0000087ab9 */ /* 0x000fe20000000a00 */
[----:B------:R-:W-:Y:S01]  /*14b0*/  IMAD R13, R15, UR6, RZ ;  /* 0x000000060f0d7c24 */ /* 0x000fe2000f8e02ff */
[----:B------:R-:W-:Y:S01]  /*14c0*/  ULDC.64 UR4, c[0x0][0x5c8] ;  /* 0x0001720000047ab9 */ /* 0x000fe20000000a00 */
[----:B------:R-:W-:-:S04]  /*14d0*/  IMAD.WIDE.U32 R18, R14, UR6, R8 ;  /* 0x000000060e127c25 */ /* 0x000fc8000f8e0008 */
[----:B------:R-:W-:Y:S01]  /*14e0*/  IMAD R13, R14, UR7, R13 ;  /* 0x000000070e0d7c24 */ /* 0x000fe2000f8e020d */
[----:B------:R-:W-:-:S03]  /*14f0*/  LEA R4, P1, R18, UR8, 0x1 ;  /* 0x0000000812047c11 */ /* 0x000fc6000f8208ff */
[----:B------:R-:W-:-:S05]  /*1500*/  IMAD.IADD R5, R19, 0x1, R13 ;  /* 0x0000000113057824 */ /* 0x000fca00078e020d */
[----:B------:R-:W-:-:S05]  /*1510*/  LEA.HI.X R5, R18, UR9, R5, 0x1, P1 ;  /* 0x0000000912057c11 */ /* 0x000fca00088f0c05 */
[----:B------:R-:W2:Y:S01]  /*1520*/  @P2 LDG.E.LTC128B.U16 R17, desc[UR12][R4.64] ;  /* 0x0000000c04112981 */ /* 0x000ea2000c1e1520 */
[----:B------:R-:W-:Y:S01]  /*1530*/  ISETP.GT.AND P1, PT, R2, 0x1, PT ;  /* 0x000000010200780c */ /* 0x000fe20003f24270 */
[----:B------:R-:W-:Y:S03]  /*1540*/  BSSY B0, `(.L_x_23) ;  /* 0x000000b000007945 */ /* 0x000fe60003800000 */
[----:B------:R-:W-:Y:S01]  /*1550*/  ISETP.GT.AND P3, PT, R10, RZ, P1 ;  /* 0x000000ff0a00720c */ /* 0x000fe20000f64270 */
[----:B--2---:R-:W-:-:S05]  /*1560*/  HADD2.F32 R6, -RZ, R17.H0_H0 ;  /* 0x20000011ff067230 */ /* 0x004fca0000004100 */
[----:B------:R-:W-:Y:S01]  /*1570*/  FMUL R19, R6, R3 ;  /* 0x0000000306137220 */ /* 0x000fe20000400000 */
[----:B------:R-:W-:-:S03]  /*1580*/  LEA R6, P4, R12, UR4, 0x1 ;  /* 0x000000040c067c11 */ /* 0x000fc6000f8808ff */
[----:B------:R-:W-:Y:S01]  /*1590*/  FFMA R19, R24, R0, R19 ;  /* 0x0000000018137223 */ /* 0x000fe20000000013 */
[----:B------:R-:W-:-:S04]  /*15a0*/  LEA.HI.X R7, R12, UR5, R7, 0x1, P4 ;  /* 0x000000050c077c11 */ /* 0x000fc8000a0f0c07 */
[----:B------:R-:W-:-:S05]  /*15b0*/  F2FP.F16.F32.PACK_AB R19, RZ, R19 ;  /* 0x00000013ff13723e */ /* 0x000fca00000000ff */
[----:B------:R0:W-:Y:S01]  /*15c0*/  @P2 STG.E.U16 desc[UR12][R6.64], R19 ;  /* 0x0000001306002986 */ /* 0x0001e2000c10150c */
[----:B------:R-:W-:Y:S05]  /*15d0*/  @!P3 BRA `(.L_x_24) ;  /* 0x000000000004b947 */ /* 0x000fea0003800000 */
[----:B------:R1:W5:Y:S02]  /*15e0*/  LDG.E.LTC128B.U16 R17, desc[UR12][R4.64+0x2] ;  /* 0x0000020c04117981 */ /* 0x000364000c1e1520 */
.L_x_24:
[----:B------:R-:W-:Y:S05]  /*15f0*/  BSYNC B0 ;  /* 0x0000000000007941 */ /* 0x000fea0003800000 */
.L_x_23:
[----:B------:R-:W-:Y:S01]  /*1600*/  USHF.L.U32 UR5, UR6, 0x3, URZ ;  /* 0x0000000306057899 */ /* 0x000fe2000800063f */
[----:B-----5:R-:W-:Y:S01]  /*1610*/  HADD2.F32 R12, -RZ, R17.H0_H0 ;  /* 0x20000011ff0c7230 */ /* 0x020fe20000004100 */
[----:B------:R-:W-:Y:S01]  /*1620*/  USHF.L.U64.HI UR4, UR6, 0x3, UR7 ;  /* 0x0000000306047899 */ /* 0x000fe20008010207 */
[----:B------:R-:W-:-:S03]  /*1630*/  ISETP.GT.AND P0, PT, R10, 0x8, P0 ;  /* 0x000000080a00780c */ /* 0x000fc60000704270 */
[----:B------:R-:W-:Y:S02]  /*1640*/  IMAD.U32 R18, RZ, RZ, UR5 ;  /* 0x00000005ff127e24 */ /* 0x000fe4000f8e00ff */
[----:B------:R-:W-:Y:S01]  /*1650*/  FMUL R12, R12, R3 ;  /* 0x000000030c0c7220 */ /* 0x000fe20000400000 */
[----:B0-----:R-:W-:-:S03]  /*1660*/  IMAD.U32 R19, RZ, RZ, UR4 ;  /* 0x00000004ff137e24 */ /* 0x001fc6000f8e00ff */
[----:B------:R-:W-:Y:S01]  /*1670*/  FFMA R12, R25, R0, R12 ;  /* 0x00000000190c7223 */ /* 0x000fe2000000000c */
[----:B------:R-:W-:-:S04]  /*1680*/  IMAD.WIDE.U32 R18, R14, UR6, R18 ;  /* 0x000000060e127c25 */ /* 0x000fc8000f8e0012 */
[----:B------:R-:W-:Y:S02]  /*1690*/  F2FP.F16.F32.PACK_AB R12, RZ, R12 ;  /* 0x0000000cff0c723e */ /* 0x000fe400000000ff */
[----:B------:R-:W-:Y:S02]  /*16a0*/  IADD3 R14, P2, R8, R18, RZ ;  /* 0x00000012080e7210 */ /* 0x000fe40007f5e0ff */
[----:B------:R-:W-:Y:S02]  /*16b0*/  PRMT R15, R12, 0x7610, R15 ;  /* 0x000076100c0f7816 */ /* 0x000fe4000000000f */
[----:B------:R-:W-:Y:S02]  /*16c0*/  IADD3.X R9, R9, R13, R19, P2, !PT ;  /* 0x0000000d09097210 */ /* 0x000fe400017fe413 */
[C---:B------:R-:W-:Y:S01]  /*16d0*/  LEA R8, P2, R14.reuse, UR8, 0x1 ;  /* 0x000000080e087c11 */ /* 0x040fe2000f8408ff */
[----:B------:R0:W-:Y:S03]  /*16e0*/  @P3 STG.E.U16 desc[UR12][R6.64+0x2], R15 ;  /* 0x0000020f06003986 */ /* 0x0001e6000c10150c */
[----:B------:R-:W-:-:S02]  /*16f0*/  LEA.HI.X R9, R14, UR9, R9, 0x1, P2 ;  /* 0x000000090e097c11 */ /* 0x000fc400090f0c09 */
[----:B------:R-:W-:-:S06]  /*1700*/  PRMT R14, R17, 0x7610, R14 ;  /* 0x00007610110e7816 */ /* 0x000fcc000000000e */
[----:B------:R-:W2:Y:S01]  /*1710*/  @P0 LDG.E.LTC128B.U16 R14, desc[UR12][R8.64] ;  /* 0x0000000c080e0981 */ /* 0x000ea2000c1e1520 */
[C---:B------:R-:W-:Y:S01]  /*1720*/  SHF.L.U64.HI R11, R16.reuse, 0x1, R11 ;  /* 0x00000001100b7819 */ /* 0x040fe2000001020b */
[----:B------:R-:W-:Y:S01]  /*1730*/  BSSY B0, `(.L_x_25) ;  /* 0x000000b000007945 */ /* 0x000fe20003800000 */
[----:B------:R-:W-:Y:S02]  /*1740*/  LEA R16, P2, R16, R6, 0x1 ;  /* 0x0000000610107211 */ /* 0x000fe400078408ff */
[----:B------:R-:W-:-:S03]  /*1750*/  ISETP.GT.AND P1, PT, R10, 0x8, P1 ;  /* 0x000000080a00780c */ /* 0x000fc60000f24270 */
[----:B------:R-:W-:Y:S02]  /*1760*/  IMAD.X R17, R11, 0x1, R7, P2 ;  /* 0x000000010b117824 */ /* 0x000fe400010e0607 */
[----:B--2---:R-:W-:-:S05]  /*1770*/  HADD2.F32 R12, -RZ, R14.H0_H0 ;  /* 0x2000000eff0c7230 */ /* 0x004fca0000004100 */
[----:B------:R-:W-:-:S04]  /*1780*/  FMUL R13, R12, R3 ;  /* 0x000000030c0d7220 */ /* 0x000fc80000400000 */
[----:B------:R-:W-:-:S05]  /*1790*/  FFMA R13, R26, R0, R13 ;  /* 0x000000001a0d7223 */ /* 0x000fca000000000d */
[----:B------:R-:W-:-:S05]  /*17a0*/  F2FP.F16.F32.PACK_AB R13, RZ, R13 ;  /* 0x0000000dff0d723e */ /* 0x000fca00000000ff */
[----:B------:R0:W-:Y:S01]  /*17b0*/  @P0 STG.E.U16 desc[UR12][R16.64], R13 ;  /* 0x0000000d10000986 */ /* 0x0001e2000c10150c */
[----:B------:R-:W-:Y:S05]  /*17c0*/  @!P1 BRA `(.L_x_26) ;  /* 0x0000000000049947 */ /* 0x000fea0003800000 */
[----:B------:R2:W5:Y:S02]  /*17d0*/  LDG.E.LTC128B.U16 R14, desc[UR12][R8.64+0x2] ;  /* 0x0000020c080e7981 */ /* 0x000564000c1e1520 */
.L_x_26:
[----:B------:R-:W-:Y:S05]  /*17e0*/  BSYNC B0 ;  /* 0x0000000000007941 */ /* 0x000fea0003800000 */
.L_x_25:
[----:B-----5:R-:W-:Y:S01]  /*17f0*/  HADD2.F32 R12, -RZ, R14.H0_H0 ;  /* 0x2000000eff0c7230 */ /* 0x020fe20000004100 */
[----:B------:R-:W-:Y:S01]  /*1800*/  ISETP.GT.AND P0, PT, R2, 0x8, PT ;  /* 0x000000080200780c */ /* 0x000fe20003f04270 */
[----:B0-----:R-:W-:Y:S01]  /*1810*/  @P1 IMAD.MOV.U32 R13, RZ, RZ, R17 ;  /* 0x000000ffff0d1224 */ /* 0x001fe200078e0011 */
[----:B------:R-:W-:Y:S02]  /*1820*/  BSSY B0, `(.L_x_27) ;  /* 0x000000a000007945 */ /* 0x000fe40003800000 */
[----:B------:R-:W-:Y:S01]  /*1830*/  FMUL R12, R12, R3 ;  /* 0x000000030c0c7220 */ /* 0x000fe20000400000 */
[----:B------:R-:W-:-:S03]  /*1840*/  ISETP.GT.AND P2, PT, R10, RZ, P0 ;  /* 0x000000ff0a00720c */ /* 0x000fc60000744270 */
[----:B------:R-:W-:-:S05]  /*1850*/  FFMA R12, R27, R0, R12 ;  /* 0x000000001b0c7223 */ /* 0x000fca000000000c */
[----:B------:R-:W-:-:S04]  /*1860*/  F2FP.F16.F32.PACK_AB R12, RZ, R12 ;  /* 0x0000000cff0c723e */ /* 0x000fc800000000ff */
[----:B------:R-:W-:Y:S01]  /*1870*/  PRMT R11, R12, 0x7610, R11 ;  /* 0x000076100c0b7816 */ /* 0x000fe2000000000b */
[----:B------:R-:W-:-:S05]  /*1880*/  @P1 IMAD.MOV.U32 R12, RZ, RZ, R16 ;  /* 0x000000ffff0c1224 */ /* 0x000fca00078e0010 */
[----:B------:R0:W-:Y:S01]  /*1890*/  @P1 STG.E.U16 desc[UR12][R12.64+0x2], R11 ;  /* 0x0000020b0c001986 */ /* 0x0001e2000c10150c */
[----:B------:R-:W-:Y:S05]  /*18a0*/  @!P2 BRA `(.L_x_28) ;  /* 0x000000000004a947 */ /* 0x000fea0003800000 */
[----:B------:R3:W5:Y:S02]  /*18b0*/  LDG.E.LTC128B.U16 R14, desc[UR12][R4.64+0x10] ;  /* 0x0000100c040e7981 */ /* 0x000764000c1e1520 */
.L_x_28:
[----:B------:R-:W-:Y:S05]  /*18c0*/  BSYNC B0 ;  /* 0x0000000000007941 */ /* 0x000fea0003800000 */
.L_x_27:
[----:B0----5:R-:W-:Y:S01]  /*18d0*/  HADD2.F32 R12, -RZ, R14.H0_H0 ;  /* 0x2000000eff0c7230 */ /* 0x021fe20000004100 */
[----:B------:R-:W-:Y:S01]  /*18e0*/  ISETP.GT.AND P1, PT, R2, 0x9, PT ;  /* 0x000000090200780c */ /* 0x000fe20003f24270 */
[----:B------:R-:W-:Y:S03]  /*18f0*/  BSSY B0, `(.L_x_29) ;  /* 0x0000008000007945 */ /* 0x000fe60003800000 */
[----:B------:R-:W-:Y:S01]  /*1900*/  FMUL R11, R12, R3 ;  /* 0x000000030c0b7220 */ /* 0x000fe20000400000 */
[----:B------:R-:W-:-:S03]  /*1910*/  ISETP.GT.AND P3, PT, R10, RZ, P1 ;  /* 0x000000ff0a00720c */ /* 0x000fc60000f64270 */
[----:B------:R-:W-:-:S05]  /*1920*/  FFMA R11, R28, R0, R11 ;  /* 0x000000001c0b7223 */ /* 0x000fca000000000b */
[----:B------:R-:W-:-:S05]  /*1930*/  F2FP.F16.F32.PACK_AB R11, RZ, R11 ;  /* 0x0000000bff0b723e */ /* 0x000fca00000000ff */
[----:B------:R0:W-:Y:S01]  /*1940*/  @P2 STG.E.U16 desc[UR12][R6.64+0x10], R11 ;  /* 0x0000100b06002986 */ /* 0x0001e2000c10150c */
[----:B------:R-:W-:Y:S05]  /*1950*/  @!P3 BRA `(.L_x_30) ;  /* 0x000000000004b947 */ /* 0x000fea0003800000 */
[----:B------:R4:W5:Y:S02]  /*1960*/  LDG.E.LTC128B.U16 R14, desc[UR12][R4.64+0x12] ;  /* 0x0000120c040e7981 */ /* 0x000964000c1e1520 */
.L_x_30:
[----:B------:R-:W-:Y:S05]  /*1970*/  BSYNC B0 ;  /* 0x0000000000007941 */ /* 0x000fea0003800000 */
.L_x_29:
[----:B-----5:R-:W-:Y:S01]  /*1980*/  HADD2.F32 R12, -RZ, R14.H0_H0 ;  /* 0x2000000eff0c7230 */ /* 0x020fe20000004100 */
[----:B------:R-:W-:Y:S01]  /*1990*/  ISETP.GT.AND P0, PT, R10, 0x8, P0 ;  /* 0x000000080a00780c */ /* 0x000fe20000704270 */
[----:B------:R-:W-:Y:S03]  /*19a0*/  BSSY B0, `(.L_x_31) ;  /* 0x0000007000007945 */ /* 0x000fe60003800000 */
[----:B------:R-:W-:-:S04]  /*19b0*/  FMUL R12, R12, R3 ;  /* 0x000000030c0c7220 */ /* 0x000fc80000400000 */
[----:B------:R-:W-:-:S05]  /*19c0*/  FFMA R12, R29, R0, R12 ;  /* 0x000000001d0c7223 */ /* 0x000fca000000000c */
[----:B------:R-:W-:-:S05]  /*19d0*/  F2FP.F16.F32.PACK_AB R12, RZ, R12 ;  /* 0x0000000cff0c723e */ /* 0x000fca00000000ff */
[----:B------:R0:W-:Y:S01]  /*19e0*/  @P3 STG.E.U16 desc[UR12][R6.64+0x12], R12 ;  /* 0x0000120c06003986 */ /* 0x0001e2000c10150c */
[----:B------:R-:W-:Y:S05]  /*19f0*/  @!P0 BRA `(.L_x_32) ;  /* 0x0000000000048947 */ /* 0x000fea0003800000 */
[----:B------:R0:W5:Y:S02]  /*1a00*/  LDG.E.LTC128B.U16 R14, desc[UR12][R8.64+0x10] ;  /* 0x0000100c080e7981 */ /* 0x000164000c1e1520 */
.L_x_32:
[----:B------:R-:W-:Y:S05]  /*1a10*/  BSYNC B0 ;  /* 0x0000000000007941 */ /* 0x000fea0003800000 */
.L_x_31:
[----:B0----5:R-:W-:Y:S01]  /*1a20*/  HADD2.F32 R12, -RZ, R14.H0_H0 ;  /* 0x2000000eff0c7230 */ /* 0x021fe20000004100 */
[----:B------:R-:W-:Y:S01]  /*1a30*/  ISETP.GT.AND P1, PT, R10, 0x8, P1 ;  /* 0x000000080a00780c */ /* 0x000fe20000f24270 */
[----:B------:R-:W-:Y:S01]  /*1a40*/  @P0 IMAD.MOV.U32 R13, RZ, RZ, R17 ;  /* 0x000000ffff0d0224 */ /* 0x000fe200078e0011 */
[----:B------:R-:W-:Y:S02]  /*1a50*/  BSSY B0, `(.L_x_33) ;  /* 0x0000008000007945 */ /* 0x000fe40003800000 */
[----:B------:R-:W-:Y:S01]  /*1a60*/  FMUL R11, R12, R3 ;  /* 0x000000030c0b7220 */ /* 0x000fe20000400000 */
[----:B------:R-:W-:-:S03]  /*1a70*/  @P0 IMAD.MOV.U32 R12, RZ, RZ, R16 ;  /* 0x000000ffff0c0224 */ /* 0x000fc600078e0010 */
[----:B------:R-:W-:-:S05]  /*1a80*/  FFMA R11, R30, R0, R11 ;  /* 0x000000001e0b7223 */ /* 0x000fca000000000b */
[----:B------:R-:W-:-:S05]  /*1a90*/  F2FP.F16.F32.PACK_AB R11, RZ, R11 ;  /* 0x0000000bff0b723e */ /* 0x000fca00000000ff */
[----:B------:R0:W-:Y:S01]  /*1aa0*/  @P0 STG.E.U16 desc[UR12][R12.64+0x10], R11 ;  /* 0x0000100b0c000986 */ /* 0x0001e2000c10150c */
[----:B------:R-:W-:Y:S05]  /*1ab0*/  @!P1 BRA `(.L_x_34) ;  /* 0x0000000000049947 */ /* 0x000fea0003800000 */
[----:B------:R0:W5:Y:S02]  /*1ac0*/  LDG.E.LTC128B.U16 R14, desc[UR12][R8.64+0x12] ;  /* 0x0000120c080e7981 */ /* 0x000164000c1e1520 */
.L_x_34:
[----:B------:R-:W-:Y:S05]  /*1ad0*/  BSYNC B0 ;  /* 0x0000000000007941 */ /* 0x000fea0003800000 */
.L_x_33:
[----:B0----5:R-:W-:Y:S01]  /*1ae0*/  HADD2.F32 R12, -RZ, R14.H0_H0 ;  /* 0x2000000eff0c7230 */ /* 0x021fe20000004100 */
[----:B------:R-:W-:Y:S01]  /*1af0*/  ISETP.GT.AND P0, PT, R2, 0x10, PT ;  /* 0x000000100200780c */ /* 0x000fe20003f04270 */
[----:B------:R-:W-:Y:S01]  /*1b00*/  @P1 IMAD.MOV.U32 R13, RZ, RZ, R17 ;  /* 0x000000ffff0d1224 */ /* 0x000fe200078e0011 */
        /* <DEDUP_REMOVED lines=10> */
.L_x_36:
[----:B------:R-:W-:Y:S05]  /*1bb0*/  BSYNC B0 ;  /* 0x0000000000007941 */ /* 0x000fea0003800000 */
.L_x_35:
        /* <DEDUP_REMOVED lines=10> */
.L_x_38:
[----:B------:R-:W-:Y:S05]  /*1c60*/  BSYNC B0 ;  /* 0x0000000000007941 */ /* 0x000fea0003800000 */
.L_x_37:
        /* <DEDUP_REMOVED lines=9> */
.L_x_40:
[----:B------:R-:W-:Y:S05]  /*1d00*/  BSYNC B0 ;  /* 0x0000000000007941 */ /* 0x000fea0003800000 */
.L_x_39:
        /* <DEDUP_REMOVED lines=11> */
.L_x_42:
[----:B------:R-:W-:Y:S05]  /*1dc0*/  BSYNC B0 ;  /* 0x0000000000007941 */ /* 0x000fea0003800000 */
.L_x_41:
        /* <DEDUP_REMOVED lines=13> */
.L_x_44:
[----:B------:R-:W-:Y:S05]  /*1ea0*/  BSYNC B0 ;  /* 0x0000000000007941 */ /* 0x000fea0003800000 */
.L_x_43:
        /* <DEDUP_REMOVED lines=10> */
.L_x_46:
[----:B------:R-:W-:Y:S05]  /*1f50*/  BSYNC B0 ;  /* 0x0000000000007941 */ /* 0x000fea0003800000 */
.L_x_45:
        /* <DEDUP_REMOVED lines=9> */
.L_x_48:
[----:B------:R-:W-:Y:S05]  /*1ff0*/  BSYNC B0 ;  /* 0x0000000000007941 */ /* 0x000fea0003800000 */
.L_x_47:
        /* <DEDUP_REMOVED lines=11> */
.L_x_50:
[----:B------:R-:W-:Y:S05]  /*20b0*/  BSYNC B0 ;  /* 0x0000000000007941 */ /* 0x000fea0003800000 */
.L_x_49:
        /* <DEDUP_REMOVED lines=13> */
.L_x_52:
[----:B------:R-:W-:Y:S05]  /*2190*/  BSYNC B0 ;  /* 0x0000000000007941 */ /* 0x000fea0003800000 */
.L_x_51:
        /* <DEDUP_REMOVED lines=10> */
.L_x_54:
[----:B------:R-:W-:Y:S05]  /*2240*/  BSYNC B0 ;  /* 0x0000000000007941 */ /* 0x000fea0003800000 */
.L_x_53:
        /* <DEDUP_REMOVED lines=9> */
.L_x_56:
[----:B------:R-:W-:Y:S05]  /*22e0*/  BSYNC B0 ;  /* 0x0000000000007941 */ /* 0x000fea0003800000 */
.L_x_55:
        /* <DEDUP_REMOVED lines=11> */
.L_x_58:
[----:B------:R-:W-:Y:S05]  /*23a0*/  BSYNC B0 ;  /* 0x0000000000007941 */ /* 0x000fea0003800000 */
.L_x_57:
        /* <DEDUP_REMOVED lines=13> */
.L_x_60:
[----:B------:R-:W-:Y:S05]  /*2480*/  BSYNC B0 ;  /* 0x0000000000007941 */ /* 0x000fea0003800000 */
.L_x_59:
        /* <DEDUP_REMOVED lines=10> */
.L_x_62:
[----:B------:R-:W-:Y:S05]  /*2530*/  BSYNC B0 ;  /* 0x0000000000007941 */ /* 0x000fea0003800000 */
.L_x_61:
        /* <DEDUP_REMOVED lines=9> */
.L_x_64:
[----:B------:R-:W-:Y:S05]  /*25d0*/  BSYNC B0 ;  /* 0x0000000000007941 */ /* 0x000fea0003800000 */
.L_x_63:
        /* <DEDUP_REMOVED lines=11> */
.L_x_66:
[----:B------:R-:W-:Y:S05]  /*2690*/  BSYNC B0 ;  /* 0x0000000000007941 */ /* 0x000fea0003800000 */
.L_x_65:
        /* <DEDUP_REMOVED lines=13> */
.L_x_68:
[----:B------:R-:W-:Y:S05]  /*2770*/  BSYNC B0 ;  /* 0x0000000000007941 */ /* 0x000fea0003800000 */
.L_x_67:
        /* <DEDUP_REMOVED lines=10> */
.L_x_70:
[----:B------:R-:W-:Y:S05]  /*2820*/  BSYNC B0 ;  /* 0x0000000000007941 */ /* 0x000fea0003800000 */
.L_x_69:
        /* <DEDUP_REMOVED lines=9> */
.L_x_72:
[----:B------:R-:W-:Y:S05]  /*28c0*/  BSYNC B0 ;  /* 0x0000000000007941 */ /* 0x000fea0003800000 */
.L_x_71:
        /* <DEDUP_REMOVED lines=11> */
.L_x_74:
[----:B------:R-:W-:Y:S05]  /*2980*/  BSYNC B0 ;  /* 0x0000000000007941 */ /* 0x000fea0003800000 */
.L_x_73:
        /* <DEDUP_REMOVED lines=13> */
.L_x_76:
[----:B------:R-:W-:Y:S05]  /*2a60*/  BSYNC B0 ;  /* 0x0000000000007941 */ /* 0x000fea0003800000 */
.L_x_75:
        /* <DEDUP_REMOVED lines=10> */
.L_x_78:
[----:B------:R-:W-:Y:S05]  /*2b10*/  BSYNC B0 ;  /* 0x0000000000007941 */ /* 0x000fea0003800000 */
.L_x_77:
        /* <DEDUP_REMOVED lines=9> */
.L_x_80:
[----:B------:R-:W-:Y:S05]  /*2bb0*/  BSYNC B0 ;  /* 0x0000000000007941 */ /* 0x000fea0003800000 */
.L_x_79:
        /* <DEDUP_REMOVED lines=11> */
.L_x_82:
[----:B------:R-:W-:Y:S05]  /*2c70*/  BSYNC B0 ;  /* 0x0000000000007941 */ /* 0x000fea0003800000 */
.L_x_81:
        /* <DEDUP_REMOVED lines=13> */
.L_x_84:
[----:B------:R-:W-:Y:S05]  /*2d50*/  BSYNC B0 ;  /* 0x0000000000007941 */ /* 0x000fea0003800000 */
.L_x_83:
        /* <DEDUP_REMOVED lines=10> */
.L_x_86:
[----:B------:R-:W-:Y:S05]  /*2e00*/  BSYNC B0 ;  /* 0x0000000000007941 */ /* 0x000fea0003800000 */
.L_x_85:
        /* <DEDUP_REMOVED lines=9> */
.L_x_88:
[----:B------:R-:W-:Y:S05]  /*2ea0*/  BSYNC B0 ;  /* 0x0000000000007941 */ /* 0x000fea0003800000 */
.L_x_87:
        /* <DEDUP_REMOVED lines=11> */
.L_x_90:
[----:B------:R-:W-:Y:S05]  /*2f60*/  BSYNC B0 ;  /* 0x0000000000007941 */ /* 0x000fea0003800000 */
.L_x_89:
        /* <DEDUP_REMOVED lines=13> */
.L_x_92:
[----:B------:R-:W-:Y:S05]  /*3040*/  BSYNC B0 ;  /* 0x0000000000007941 */ /* 0x000fea0003800000 */
.L_x_91:
        /* <DEDUP_REMOVED lines=10> */
.L_x_94:
[----:B------:R-:W-:Y:S05]  /*30f0*/  BSYNC B0 ;  /* 0x0000000000007941 */ /* 0x000fea0003800000 */
.L_x_93:
        /* <DEDUP_REMOVED lines=9> */
.L_x_96:
[----:B------:R-:W-:Y:S05]  /*3190*/  BSYNC B0 ;  /* 0x0000000000007941 */ /* 0x000fea0003800000 */
.L_x_95:
        /* <DEDUP_REMOVED lines=11> */
.L_x_98:
[----:B------:R-:W-:Y:S05]  /*3250*/  BSYNC B0 ;  /* 0x0000000000007941 */ /* 0x000fea0003800000 */
.L_x_97:
        /* <DEDUP_REMOVED lines=13> */
.L_x_100:
[----:B------:R-:W-:Y:S05]  /*3330*/  BSYNC B0 ;  /* 0x0000000000007941 */ /* 0x000fea0003800000 */
.L_x_99:
        /* <DEDUP_REMOVED lines=10> */
.L_x_102:
[----:B------:R-:W-:Y:S05]  /*33e0*/  BSYNC B0 ;  /* 0x0000000000007941 */ /* 0x000fea0003800000 */
.L_x_101:
        /* <DEDUP_REMOVED lines=9> */
.L_x_104:
[----:B------:R-:W-:Y:S05]  /*3480*/  BSYNC B0 ;  /* 0x0000000000007941 */ /* 0x000fea0003800000 */
.L_x_103:
        /* <DEDUP_REMOVED lines=11> */
.L_x_106:
[----:B------:R-:W-:Y:S05]  /*3540*/  BSYNC B0 ;  /* 0x0000000000007941 */ /* 0x000fea0003800000 */
.L_x_105:
        /* <DEDUP_REMOVED lines=13> */
.L_x_108:
[----:B------:R-:W-:Y:S05]  /*3620*/  BSYNC B0 ;  /* 0x0000000000007941 */ /* 0x000fea0003800000 */
.L_x_107:
        /* <DEDUP_REMOVED lines=10> */
.L_x_110:
[----:B------:R-:W-:Y:S05]  /*36d0*/  BSYNC B0 ;  /* 0x0000000000007941 */ /* 0x000fea0003800000 */
.L_x_109:
        /* <DEDUP_REMOVED lines=9> */
.L_x_112:
[----:B------:R-:W-:Y:S05]  /*3770*/  BSYNC B0 ;  /* 0x0000000000007941 */ /* 0x000fea0003800000 */
.L_x_111:
        /* <DEDUP_REMOVED lines=11> */
.L_x_114:
[----:B------:R-:W-:Y:S05]  /*3830*/  BSYNC B0 ;  /* 0x0000000000007941 */ /* 0x000fea0003800000 */
.L_x_113:
        /* <DEDUP_REMOVED lines=13> */
.L_x_116:
[----:B------:R-:W-:Y:S05]  /*3910*/  BSYNC B0 ;  /* 0x0000000000007941 */ /* 0x000fea0003800000 */
.L_x_115:
        /* <DEDUP_REMOVED lines=10> */
.L_x_118:
[----:B------:R-:W-:Y:S05]  /*39c0*/  BSYNC B0 ;  /* 0x0000000000007941 */ /* 0x000fea0003800000 */
.L_x_117:
        /* <DEDUP_REMOVED lines=9> */
.L_x_120:
[----:B------:R-:W-:Y:S05]  /*3a60*/  BSYNC B0 ;  /* 0x0000000000007941 */ /* 0x000fea0003800000 */
.L_x_119:
        /* <DEDUP_REMOVED lines=11> */
.L_x_122:
[----:B------:R-:W-:Y:S05]  /*3b20*/  BSYNC B0 ;  /* 0x0000000000007941 */ /* 0x000fea0003800000 */
.L_x_121:
        /* <DEDUP_REMOVED lines=13> */
.L_x_124:
[----:B------:R-:W-:Y:S05]  /*3c00*/  BSYNC B0 ;  /* 0x0000000000007941 */ /* 0x000fea0003800000 */
.L_x_123:
        /* <DEDUP_REMOVED lines=10> */
.L_x_126:
[----:B------:R-:W-:Y:S05]  /*3cb0*/  BSYNC B0 ;  /* 0x0000000000007941 */ /* 0x000fea0003800000 */
.L_x_125:
        /* <DEDUP_REMOVED lines=9> */
.L_x_128:
[----:B------:R-:W-:Y:S05]  /*3d50*/  BSYNC B0 ;  /* 0x0000000000007941 */ /* 0x000fea0003800000 */
.L_x_127:
        /* <DEDUP_REMOVED lines=11> */
.L_x_130:
[----:B------:R-:W-:Y:S05]  /*3e10*/  BSYNC B0 ;  /* 0x0000000000007941 */ /* 0x000fea0003800000 */
.L_x_129:
        /* <DEDUP_REMOVED lines=13> */
.L_x_132:
[----:B------:R-:W-:Y:S05]  /*3ef0*/  BSYNC B0 ;  /* 0x0000000000007941 */ /* 0x000fea0003800000 */
.L_x_131:
        /* <DEDUP_REMOVED lines=10> */
.L_x_134:
[----:B------:R-:W-:Y:S05]  /*3fa0*/  BSYNC B0 ;  /* 0x0000000000007941 */ /* 0x000fea0003800000 */
.L_x_133:
        /* <DEDUP_REMOVED lines=9> */
.L_x_136:
[----:B------:R-:W-:Y:S05]  /*4040*/  BSYNC B0 ;  /* 0x0000000000007941 */ /* 0x000fea0003800000 */
.L_x_135:
        /* <DEDUP_REMOVED lines=11> */
.L_x_138:
[----:B------:R-:W-:Y:S05]  /*4100*/  BSYNC B0 ;  /* 0x0000000000007941 */ /* 0x000fea0003800000 */
.L_x_137:
        /* <DEDUP_REMOVED lines=13> */
.L_x_140:
[----:B------:R-:W-:Y:S05]  /*41e0*/  BSYNC B0 ;  /* 0x0000000000007941 */ /* 0x000fea0003800000 */
.L_x_139:
        /* <DEDUP_REMOVED lines=10> */
.L_x_142:
[----:B------:R-:W-:Y:S05]  /*4290*/  BSYNC B0 ;  /* 0x0000000000007941 */ /* 0x000fea0003800000 */
.L_x_141:
        /* <DEDUP_REMOVED lines=9> */
.L_x_144:
[----:B------:R-:W-:Y:S05]  /*4330*/  BSYNC B0 ;  /* 0x0000000000007941 */ /* 0x000fea0003800000 */
.L_x_143:
[----:B0----5:R-:W-:Y:S01]  /*4340*/  HADD2.F32 R2, -RZ, R14.H0_H0 ;  /* 0x2000000eff027230 */ /* 0x021fe20000004100 */
[----:B------:R-:W-:Y:S01]  /*4350*/  ISETP.GT.AND P1, PT, R10, 0x8, P1 ;  /* 0x000000080a00780c */ /* 0x000fe20000f24270 */
[----:B-1-34-:R-:W-:Y:S01]  /*4360*/  @P0 IMAD.MOV.U32 R4, RZ, RZ, R16 ;  /* 0x000000ffff040224 */ /* 0x01afe200078e0010 */
[----:B------:R-:W-:Y:S02]  /*4370*/  BSSY B0, `(.L_x_145) ;  /* 0x0000009000007945 */ /* 0x000fe40003800000 */
[----:B------:R-:W-:-:S04]  /*4380*/  FMUL R5, R2, R3 ;  /* 0x0000000302057220 */ /* 0x000fc80000400000 */
[----:B------:R-:W-:-:S05]  /*4390*/  FFMA R5, R86, R0, R5 ;  /* 0x0000000056057223 */ /* 0x000fca0000000005 */
[----:B------:R-:W-:-:S04]  /*43a0*/  F2FP.F16.F32.PACK_AB R5, RZ, R5 ;  /* 0x00000005ff05723e */ /* 0x000fc800000000ff */
[----:B------:R-:W-:Y:S01]  /*43b0*/  PRMT R2, R5, 0x7610, R2 ;  /* 0x0000761005027816 */ /* 0x000fe20000000002 */
[----:B------:R-:W-:-:S05]  /*43c0*/  @P0 IMAD.MOV.U32 R5, RZ, RZ, R17 ;  /* 0x000000ffff050224 */ /* 0x000fca00078e0011 */
[----:B------:R0:W-:Y:S01]  /*43d0*/  @P0 STG.E.U16 desc[UR12][R4.64+0xf0], R2 ;  /* 0x0000f00204000986 */ /* 0x0001e2000c10150c */
[----:B------:R-:W-:Y:S05]  /*43e0*/  @!P1 BRA `(.L_x_146) ;  /* 0x0000000000049947 */ /* 0x000fea0003800000 */
[----:B------:R1:W5:Y:S02]  /*43f0*/  LDG.E.LTC128B.U16 R14, desc[UR12][R8.64+0xf2] ;  /* 0x0000f20c080e7981 */ /* 0x000364000c1e1520 */
.L_x_146:
[----:B------:R-:W-:Y:S05]  /*4400*/  BSYNC B0 ;  /* 0x0000000000007941 */ /* 0x000fea0003800000 */
.L_x_145:
[----:B-----5:R-:W-:-:S05]  /*4410*/  HADD2.F32 R14, -RZ, R14.H0_H0 ;  /* 0x2000000eff0e7230 */ /* 0x020fca0000004100 */
[----:B------:R-:W-:-:S04]  /*4420*/  FMUL R14, R14, R3 ;  /* 0x000000030e0e7220 */ /* 0x000fc80000400000 */
[----:B------:R-:W-:Y:S01]  /*4430*/  FFMA R14, R87, R0, R14 ;  /* 0x00000000570e7223 */ /* 0x000fe2000000000e */
[----:B------:R-:W-:Y:S06]  /*4440*/  @!P1 EXIT ;  /* 0x000000000000994d */ /* 0x000fec0003800000 */
[----:B------:R-:W-:-:S05]  /*4450*/  F2FP.F16.F32.PACK_AB R14, RZ, R14 ;  /* 0x0000000eff0e723e */ /* 0x000fca00000000ff */
[----:B------:R-:W-:Y:S01]  /*4460*/  STG.E.U16 desc[UR12][R16.64+0xf2], R14 ;  /* 0x0000f20e10007986 */ /* 0x000fe2000c10150c */
[----:B------:R-:W-:Y:S05]  /*4470*/  EXIT ;  /* 0x000000000000794d */ /* 0x000fea0003800000 */
.L_x_22:
[----:B------:R-:W-:Y:S01]  /*4480*/  ISETP.GT.AND P3, PT, R2, 0x1, PT ;  /* 0x000000010200780c */ /* 0x000fe20003f64270 */
[----:B------:R-:W-:Y:S01]  /*4490*/  ULDC.64 UR4, c[0x0][0x5c8] ;  /* 0x0001720000047ab9 */ /* 0x000fe20000000a00 */
[-C--:B------:R-:W-:Y:S01]  /*44a0*/  FMUL R24, R24, R0.reuse ;  /* 0x0000000018187220 */ /* 0x080fe20000400000 */
[-C--:B------:R-:W-:Y:S01]  /*44b0*/  FMUL R25, R25, R0.reuse ;  /* 0x0000000019197220 */ /* 0x080fe20000400000 */
[----:B------:R-:W-:Y:S01]  /*44c0*/  ISETP.GT.AND P4, PT, R10, RZ, P3 ;  /* 0x000000ff0a00720c */ /* 0x000fe20001f84270 */
[-C--:B------:R-:W-:Y:S01]  /*44d0*/  FMUL R26, R26, R0.reuse ;  /* 0x000000001a1a7220 */ /* 0x080fe20000400000 */
[----:B------:R-:W-:Y:S01]  /*44e0*/  LEA R4, P1, R12, UR4, 0x1 ;  /* 0x000000040c047c11 */ /* 0x000fe2000f8208ff */
[----:B------:R-:W-:Y:S01]  /*44f0*/  FMUL R27, R27, R0 ;  /* 0x000000001b1b7220 */ /* 0x000fe20000400000 */
[----:B------:R-:W-:Y:S01]  /*4500*/  F2FP.F16.F32.PACK_AB R24, RZ, R24 ;  /* 0x00000018ff18723e */ /* 0x000fe200000000ff */
[-C--:B------:R-:W-:Y:S01]  /*4510*/  FMUL R28, R28, R0.reuse ;  /* 0x000000001c1c7220 */ /* 0x080fe20000400000 */
[----:B------:R-:W-:Y:S01]  /*4520*/  LEA.HI.X R5, R12, UR5, R7, 0x1, P1 ;  /* 0x000000050c057c11 */ /* 0x000fe200088f0c07 */
[-C--:B------:R-:W-:Y:S01]  /*4530*/  FMUL R29, R29, R0.reuse ;  /* 0x000000001d1d7220 */ /* 0x080fe20000400000 */
[----:B------:R-:W-:Y:S01]  /*4540*/  F2FP.F16.F32.PACK_AB R25, RZ, R25 ;  /* 0x00000019ff19723e */ /* 0x000fe200000000ff */
[-C--:B------:R-:W-:Y:S01]  /*4550*/  FMUL R30, R30, R0.reuse ;  /* 0x000000001e1e7220 */ /* 0x080fe20000400000 */
[----:B------:R-:W-:Y:S01]  /*4560*/  ISETP.GT.AND P3, PT, R10, 0x8, P3 ;  /* 0x000000080a00780c */ /* 0x000fe20001f64270 */
[----:B------:R-:W-:Y:S01]  /*4570*/  @P2 STG.E.U16 desc[UR12][R4.64], R24 ;  /* 0x0000001804002986 */ /* 0x000fe2000c10150c */
[----:B------:R-:W-:Y:S01]  /*4580*/  SHF.L.U64.HI R11, R16, 0x1, R11 ;  /* 0x00000001100b7819 */ /* 0x000fe2000001020b */
[----:B------:R-:W-:Y:S01]  /*4590*/  FMUL R31, R31, R0 ;  /* 0x000000001f1f7220 */ /* 0x000fe20000400000 */
[----:B------:R-:W-:Y:S01]  /*45a0*/  ISETP.GT.AND P2, PT, R10, 0x8, P0 ;  /* 0x000000080a00780c */ /* 0x000fe20000744270 */
[----:B------:R-:W-:Y:S01]  /*45b0*/  @P4 STG.E.U16 desc[UR12][R4.64+0x2], R25 ;  /* 0x0000021904004986 */ /* 0x000fe2000c10150c */
[----:B------:R-:W-:Y:S01]  /*45c0*/  LEA R16, P4, R16, R4, 0x1 ;  /* 0x0000000410107211 */ /* 0x000fe200078808ff */
[-C--:B------:R-:W-:Y:S01]  /*45d0*/  FMUL R32, R32, R0.reuse ;  /* 0x0000000020207220 */ /* 0x080fe20000400000 */
[C---:B------:R-:W-:Y:S01]  /*45e0*/  ISETP.GT.AND P1, PT, R2.reuse, 0x8, PT ;  /* 0x000000080200780c */ /* 0x040fe20003f24270 */
[-C--:B------:R-:W-:Y:S01]  /*45f0*/  FMUL R33, R33, R0.reuse ;  /* 0x0000000021217220 */ /* 0x080fe20000400000 */
[----:B------:R-:W-:Y:S01]  /*4600*/  ISETP.GT.AND P0, PT, R2, 0x9, PT ;  /* 0x000000090200780c */ /* 0x000fe20003f04270 */
[----:B------:R-:W-:Y:S01]  /*4610*/  IMAD.X R17, R11, 0x1, R5, P4 ;  /* 0x000000010b117824 */ /* 0x000fe200020e0605 */
[C---:B------:R-:W-:Y:S01]  /*4620*/  ISETP.GT.AND P5, PT, R10.reuse, RZ, P1 ;  /* 0x000000ff0a00720c */ /* 0x040fe20000fa4270 */
[--C-:B------:R-:W-:Y:S01]  /*4630*/  @P3 IMAD.MOV.U32 R6, RZ, RZ, R16.reuse ;  /* 0x000000ffff063224 */ /* 0x100fe200078e0010 */
[C---:B------:R-:W-:Y:S01]  /*4640*/  ISETP.GT.AND P4, PT, R10.reuse, RZ, P0 ;  /* 0x000000ff0a00720c */ /* 0x040fe20000784270 */
[--C-:B------:R-:W-:Y:S01]  /*4650*/  @P3 IMAD.MOV.U32 R7, RZ, RZ, R17.reuse ;  /* 0x000000ffff073224 */ /* 0x100fe200078e0011 */
[----:B------:R-:W-:Y:S01]  /*4660*/  ISETP.GT.AND P1, PT, R10, 0x8, P1 ;  /* 0x000000080a00780c */ /* 0x000fe20000f24270 */
[----:B------:R-:W-:Y:S01]  /*4670*/  FMUL R34, R34, R0 ;  /* 0x0000000022227220 */ /* 0x000fe20000400000 */
[----:B------:R-:W-:Y:S01]  /*4680*/  F2FP.F16.F32.PACK_AB R26, RZ, R26 ;  /* 0x0000001aff1a723e */ /* 0x000fe200000000ff */
[-C--:B------:R-:W-:Y:S01]  /*4690*/  FMUL R35, R35, R0.reuse ;  /* 0x0000000023237220 */ /* 0x080fe20000400000 */
[----:B------:R-:W-:Y:S01]  /*46a0*/  F2FP.F16.F32.PACK_AB R27, RZ, R27 ;  /* 0x0000001bff1b723e */ /* 0x000fe200000000ff */
[----:B------:R-:W-:Y:S01]  /*46b0*/  FMUL R36, R36, R0 ;  /* 0x0000000024247220 */ /* 0x000fe20000400000 */
[----:B------:R-:W-:Y:S01]  /*46c0*/  F2FP.F16.F32.PACK_AB R28, RZ, R28 ;  /* 0x0000001cff1c723e */ /* 0x000fe200000000ff */
[----:B------:R-:W-:Y:S01]  /*46d0*/  @P2 STG.E.U16 desc[UR12][R16.64], R26 ;  /* 0x0000001a10002986 */ /* 0x000fe2000c10150c */
[----:B------:R-:W-:Y:S01]  /*46e0*/  F2FP.F16.F32.PACK_AB R29, RZ, R29 ;  /* 0x0000001dff1d723e */ /* 0x000fe200000000ff */
[-C--:B------:R-:W-:Y:S01]  /*46f0*/  FMUL R37, R37, R0.reuse ;  /* 0x0000000025257220 */ /* 0x080fe20000400000 */
[----:B------:R-:W-:Y:S01]  /*4700*/  ISETP.GT.AND P2, PT, R10, 0x8, P0 ;  /* 0x000000080a00780c */ /* 0x000fe20000744270 */
[----:B------:R0:W-:Y:S01]  /*4710*/  @P3 STG.E.U16 desc[UR12][R6.64+0x2], R27 ;  /* 0x0000021b06003986 */ /* 0x0001e2000c10150c */
[----:B------:R-:W-:Y:S01]  /*4720*/  ISETP.GT.AND P3, PT, R2, 0x10, PT ;  /* 0x000000100200780c */ /* 0x000fe20003f64270 */
[----:B------:R-:W-:Y:S01]  /*4730*/  FMUL R38, R38, R0 ;  /* 0x0000000026267220 */ /* 0x000fe20000400000 */
[----:B------:R-:W-:Y:S01]  /*4740*/  F2FP.F16.F32.PACK_AB R30, RZ, R30 ;  /* 0x0000001eff1e723e */ /* 0x000fe200000000ff */
[----:B------:R-:W-:Y:S01]  /*4750*/  @P5 STG.E.U16 desc[UR12][R4.64+0x10], R28 ;  /* 0x0000101c04005986 */ /* 0x000fe2000c10150c */
[----:B------:R-:W-:Y:S01]  /*4760*/  ISETP.GT.AND P0, PT, R2, 0x11, PT ;  /* 0x000000110200780c */ /* 0x000fe20003f04270 */
[-C--:B------:R-:W-:Y:S01]  /*4770*/  FMUL R39, R39, R0.reuse ;  /* 0x0000000027277220 */ /* 0x080fe20000400000 */
[----:B------:R-:W-:Y:S01]  /*4780*/  F2FP.F16.F32.PACK_AB R31, RZ, R31 ;  /* 0x0000001fff1f723e */ /* 0x000fe200000000ff */
[----:B------:R-:W-:Y:S01]  /*4790*/  @P4 STG.E.U16 desc[UR12][R4.64+0x12], R29 ;  /* 0x0000121d04004986 */ /* 0x000fe2000c10150c */
[----:B------:R-:W-:Y:S01]  /*47a0*/  ISETP.GT.AND P4, PT, R10, RZ, P3 ;  /* 0x000000ff0a00720c */ /* 0x000fe20001f84270 */
[----:B------:R-:W-:Y:S01]  /*47b0*/  FMUL R40, R40, R0 ;  /* 0x0000000028287220 */ /* 0x000fe20000400000 */
[C---:B------:R-:W-:Y:S01]  /*47c0*/  ISETP.GT.AND P3, PT, R10.reuse, 0x8, P3 ;  /* 0x000000080a00780c */ /* 0x040fe20001f64270 */
[--C-:B0-----:R-:W-:Y:S01]  /*47d0*/  @P1 IMAD.MOV.U32 R6, RZ, RZ, R16.reuse ;  /* 0x000000ffff061224 */ /* 0x101fe200078e0010 */
[----:B------:R-:W-:Y:S01]  /*47e0*/  ISETP.GT.AND P5, PT, R10, RZ, P0 ;  /* 0x000000ff0a00720c */ /* 0x000fe200007a4270 */
[--C-:B------:R-:W-:Y:S01]  /*47f0*/  @P1 IMAD.MOV.U32 R7, RZ, RZ, R17.reuse ;  /* 0x000000ffff071224 */ /* 0x100fe200078e0011 */
[----:B------:R-:W-:Y:S01]  /*4800*/  F2FP.F16.F32.PACK_AB R32, RZ, R32 ;  /* 0x00000020ff20723e */ /* 0x000fe200000000ff */
[-C--:B------:R-:W-:Y:S01]  /*4810*/  FMUL R41, R41, R0.reuse ;  /* 0x0000000029297220 */ /* 0x080fe20000400000 */
[----:B------:R-:W-:Y:S01]  /*4820*/  F2FP.F16.F32.PACK_AB R33, RZ, R33 ;  /* 0x00000021ff21723e */ /* 0x000fe200000000ff */
[-C--:B------:R-:W-:Y:S01]  /*4830*/  FMUL R42, R42, R0.reuse ;  /* 0x000000002a2a7220 */ /* 0x080fe20000400000 */
[----:B------:R0:W-:Y:S01]  /*4840*/  @P1 STG.E.U16 desc[UR12][R6.64+0x10], R30 ;  /* 0x0000101e06001986 */ /* 0x0001e2000c10150c */
[----:B------:R-:W-:Y:S01]  /*4850*/  ISETP.GT.AND P1, PT, R10, 0x8, P0 ;  /* 0x000000080a00780c */ /* 0x000fe20000724270 */
[----:B------:R-:W-:Y:S01]  /*4860*/  FMUL R43, R43, R0 ;  /* 0x000000002b2b7220 */ /* 0x000fe20000400000 */
[----:B------:R-:W-:Y:S01]  /*4870*/  F2FP.F16.F32.PACK_AB R34, RZ, R34 ;  /* 0x00000022ff22723e */ /* 0x000fe200000000ff */
[-C--:B------:R-:W-:Y:S01]  /*4880*/  FMUL R44, R44, R0.reuse ;  /* 0x000000002c2c7220 */ /* 0x080fe20000400000 */
[----:B------:R-:W-:Y:S01]  /*4890*/  F2FP.F16.F32.PACK_AB R35, RZ, R35 ;  /* 0x00000023ff23723e */ /* 0x000fe200000000ff */
[-C--:B------:R-:W-:Y:S01]  /*48a0*/  FMUL R45, R45, R0.reuse ;  /* 0x000000002d2d7220 */ /* 0x080fe20000400000 */
[----:B------:R-:W-:Y:S01]  /*48b0*/  ISETP.GT.AND P0, PT, R2, 0x19, PT ;  /* 0x000000190200780c */ /* 0x000fe20003f04270 */
[----:B------:R-:W-:Y:S01]  /*48c0*/  FMUL R46, R46, R0 ;  /* 0x000000002e2e7220 */ /* 0x000fe20000400000 */
[----:B------:R-:W-:Y:S01]  /*48d0*/  F2FP.F16.F32.PACK_AB R36, RZ, R36 ;  /* 0x00000024ff24723e */ /* 0x000fe200000000ff */
[----:B------:R-:W-:Y:S01]  /*48e0*/  FMUL R47, R47, R0 ;  /* 0x000000002f2f7220 */ /* 0x000fe20000400000 */
[----:B------:R-:W-:Y:S01]  /*48f0*/  F2FP.F16.F32.PACK_AB R37, RZ, R37 ;  /* 0x00000025ff25723e */ /* 0x000fe200000000ff */
[--C-:B0-----:R-:W-:Y:S01]  /*4900*/  @P2 IMAD.MOV.U32 R6, RZ, RZ, R16.reuse ;  /* 0x000000ffff062224 */ /* 0x101fe200078e0010 */
[----:B------:R-:W-:Y:S01]  /*4910*/  F2FP.F16.F32.PACK_AB R38, RZ, R38 ;  /* 0x00000026ff26723e */ /* 0x000fe200000000ff */
[--C-:B------:R-:W-:Y:S01]  /*4920*/  @P2 IMAD.MOV.U32 R7, RZ, RZ, R17.reuse ;  /* 0x000000ffff072224 */ /* 0x100fe200078e0011 */
[----:B------:R-:W-:Y:S01]  /*4930*/  F2FP.F16.F32.PACK_AB R39, RZ, R39 ;  /* 0x00000027ff27723e */ /* 0x000fe200000000ff */
[----:B------:R-:W-:Y:S01]  /*4940*/  FMUL R48, R48, R0 ;  /* 0x0000000030307220 */ /* 0x000fe20000400000 */
[----:B------:R-:W-:Y:S01]  /*4950*/  F2FP.F16.F32.PACK_AB R40, RZ, R40 ;  /* 0x00000028ff28723e */ /* 0x000fe200000000ff */
[-C--:B------:R-:W-:Y:S01]  /*4960*/  FMUL R49, R49, R0.reuse ;  /* 0x0000000031317220 */ /* 0x080fe20000400000 */
[----:B------:R0:W-:Y:S01]  /*4970*/  @P2 STG.E.U16 desc[UR12][R6.64+0x12], R31 ;  /* 0x0000121f06002986 */ /* 0x0001e2000c10150c */
[----:B------:R-:W-:Y:S01]  /*4980*/  ISETP.GT.AND P2, PT, R2, 0x18, PT ;  /* 0x000000180200780c */ /* 0x000fe20003f44270 */
[-C--:B------:R-:W-:Y:S01]  /*4990*/  FMUL R50, R50, R0.reuse ;  /* 0x0000000032327220 */ /* 0x080fe20000400000 */
[----:B------:R-:W-:Y:S01]  /*49a0*/  F2FP.F16.F32.PACK_AB R41, RZ, R41 ;  /* 0x00000029ff29723e */ /* 0x000fe200000000ff */
[----:B------:R-:W-:Y:S01]  /*49b0*/  @P4 STG.E.U16 desc[UR12][R4.64+0x20], R32 ;  /* 0x0000202004004986 */ /* 0x000fe2000c10150c */
[C---:B------:R-:W-:Y:S01]  /*49c0*/  ISETP.GT.AND P4, PT, R10.reuse, RZ, P2 ;  /* 0x000000ff0a00720c */ /* 0x040fe20001784270 */
[-C--:B------:R-:W-:Y:S01]  /*49d0*/  FMUL R51, R51, R0.reuse ;  /* 0x0000000033337220 */ /* 0x080fe20000400000 */
[C---:B------:R-:W-:Y:S01]  /*49e0*/  ISETP.GT.AND P2, PT, R10.reuse, 0x8, P2 ;  /* 0x000000080a00780c */ /* 0x040fe20001744270 */
[----:B------:R-:W-:Y:S01]  /*49f0*/  @P5 STG.E.U16 desc[UR12][R4.64+0x22], R33 ;  /* 0x0000222104005986 */ /* 0x000fe2000c10150c */
[----:B------:R-:W-:Y:S01]  /*4a00*/  ISETP.GT.AND P5, PT, R10, RZ, P0 ;  /* 0x000000ff0a00720c */ /* 0x000fe200007a4270 */
[----:B------:R-:W-:Y:S01]  /*4a10*/  FMUL R52, R52, R0 ;  /* 0x0000000034347220 */ /* 0x000fe20000400000 */
[----:B------:R-:W-:Y:S01]  /*4a20*/  F2FP.F16.F32.PACK_AB R42, RZ, R42 ;  /* 0x0000002aff2a723e */ /* 0x000fe200000000ff */
[--C-:B0-----:R-:W-:Y:S01]  /*4a30*/  @P3 IMAD.MOV.U32 R6, RZ, RZ, R16.reuse ;  /* 0x000000ffff063224 */ /* 0x101fe200078e0010 */
[----:B------:R-:W-:Y:S01]  /*4a40*/  F2FP.F16.F32.PACK_AB R43, RZ, R43 ;  /* 0x0000002bff2b723e */ /* 0x000fe200000000ff */
[--C-:B------:R-:W-:Y:S01]  /*4a50*/  @P3 IMAD.MOV.U32 R7, RZ, RZ, R17.reuse ;  /* 0x000000ffff073224 */ /* 0x100fe200078e0011 */
[----:B------:R-:W-:Y:S01]  /*4a60*/  F2FP.F16.F32.PACK_AB R44, RZ, R44 ;  /* 0x0000002cff2c723e */ /* 0x000fe200000000ff */
[-C--:B------:R-:W-:Y:S01]  /*4a70*/  FMUL R53, R53, R0.reuse ;  /* 0x0000000035357220 */ /* 0x080fe20000400000 */
[----:B------:R-:W-:Y:S01]  /*4a80*/  F2FP.F16.F32.PACK_AB R45, RZ, R45 ;  /* 0x0000002dff2d723e */ /* 0x000fe200000000ff */
[-C--:B------:R-:W-:Y:S01]  /*4a90*/  FMUL R54, R54, R0.reuse ;  /* 0x0000000036367220 */ /* 0x080fe20000400000 */
[----:B------:R0:W-:Y:S01]  /*4aa0*/  @P3 STG.E.U16 desc[UR12][R6.64+0x20], R34 ;  /* 0x0000202206003986 */ /* 0x0001e2000c10150c */
[----:B------:R-:W-:Y:S01]  /*4ab0*/  ISETP.GT.AND P3, PT, R2, 0x20, PT ;  /* 0x000000200200780c */ /* 0x000fe20003f64270 */
[----:B------:R-:W-:Y:S01]  /*4ac0*/  FMUL R55, R55, R0 ;  /* 0x0000000037377220 */ /* 0x000fe20000400000 */
[----:B------:R-:W-:Y:S01]  /*4ad0*/  F2FP.F16.F32.PACK_AB R46, RZ, R46 ;  /* 0x0000002eff2e723e */ /* 0x000fe200000000ff */
[-C--:B------:R-:W-:Y:S01]  /*4ae0*/  FMUL R56, R56, R0.reuse ;  /* 0x0000000038387220 */ /* 0x080fe20000400000 */
[----:B------:R-:W-:Y:S01]  /*4af0*/  F2FP.F16.F32.PACK_AB R47, RZ, R47 ;  /* 0x0000002fff2f723e */ /* 0x000fe200000000ff */
[----:B------:R-:W-:Y:S01]  /*4b00*/  FMUL R57, R57, R0 ;  /* 0x0000000039397220 */ /* 0x000fe20000400000 */
[----:B------:R-:W-:Y:S01]  /*4b10*/  F2FP.F16.F32.PACK_AB R48, RZ, R48 ;  /* 0x00000030ff30723e */ /* 0x000fe200000000ff */
[-C--:B------:R-:W-:Y:S01]  /*4b20*/  FMUL R58, R58, R0.reuse ;  /* 0x000000003a3a7220 */ /* 0x080fe20000400000 */
[----:B------:R-:W-:Y:S01]  /*4b30*/  F2FP.F16.F32.PACK_AB R49, RZ, R49 ;  /* 0x00000031ff31723e */ /* 0x000fe200000000ff */
        /* <DEDUP_REMOVED lines=10> */
[----:B------:R-:W-:Y:S01]  /*4be0*/  ISETP.GT.AND P1, PT, R10, 0x8, P0 ;  /* 0x000000080a00780c */ /* 0x000fe20000724270 */
[-C--:B------:R-:W-:Y:S01]  /*4bf0*/  FMUL R62, R62, R0.reuse ;  /* 0x000000003e3e7220 */ /* 0x080fe20000400000 */
[----:B------:R-:W-:Y:S01]  /*4c00*/  ISETP.GT.AND P0, PT, R2, 0x21, PT ;  /* 0x000000210200780c */ /* 0x000fe20003f04270 */
        /* <DEDUP_REMOVED lines=65> */
[----:B0-----:R-:W-:Y:S01]  /*5020*/  @P1 IMAD.MOV.U32 R6, RZ, RZ, R16 ;  /* 0x000000ffff061224 */ /* 0x001fe200078e0010 */
[----:B------:R-:W-:Y:S01]  /*5030*/  F2FP.F16.F32.PACK_AB R75, RZ, R75 ;  /* 0x0000004bff4b723e */ /* 0x000fe200000000ff */
[----:B------:R-:W-:Y:S01]  /*5040*/  @P1 IMAD.MOV.U32 R7, RZ, RZ, R17 ;  /* 0x000000ffff071224 */ /* 0x000fe200078e0011 */
        /* <DEDUP_REMOVED lines=10> */
[----:B------:R-:W-:Y:S01]  /*50f0*/  FMUL R0, R87, R0 ;  /* 0x0000000057007220 */ /* 0x000fe20000400000 */
[C---:B------:R-:W-:Y:S01]  /*5100*/  ISETP.GT.AND P3, PT, R10.reuse, 0x8, P3 ;  /* 0x000000080a00780c */ /* 0x040fe20001f64270 */
[----:B------:R-:W-:Y:S01]  /*5110*/  @P5 STG.E.U16 desc[UR12][R4.64+0x52], R45 ;  /* 0x0000522d04005986 */ /* 0x000fe2000c10150c */
[----:B------:R-:W-:-:S02]  /*5120*/  ISETP.GT.AND P5, PT, R10, RZ, P0 ;  /* 0x000000ff0a00720c */ /* 0x000fc400007a4270 */
[----:B------:R-:W-:Y:S01]  /*5130*/  F2FP.F16.F32.PACK_AB R78, RZ, R78 ;  /* 0x0000004eff4e723e */ /* 0x000fe200000000ff */
[----:B0-----:R-:W-:Y:S01]  /*5140*/  @P2 IMAD.MOV.U32 R6, RZ, RZ, R16 ;  /* 0x000000ffff062224 */ /* 0x001fe200078e0010 */
[----:B------:R-:W-:Y:S01]  /*5150*/  F2FP.F16.F32.PACK_AB R79, RZ, R79 ;  /* 0x0000004fff4f723e */ /* 0x000fe200000000ff */
[----:B------:R-:W-:Y:S01]  /*5160*/  @P2 IMAD.MOV.U32 R7, RZ, RZ, R17 ;  /* 0x000000ffff072224 */ /* 0x000fe200078e0011 */
[----:B------:R-:W-:Y:S02]  /*5170*/  F2FP.F16.F32.PACK_AB R80, RZ, R80 ;  /* 0x00000050ff50723e */ /* 0x000fe400000000ff */
[----:B------:R-:W-:Y:S02]  /*5180*/  F2FP.F16.F32.PACK_AB R81, RZ, R81 ;  /* 0x00000051ff51723e */ /* 0x000fe400000000ff */
[----:B------:R0:W-:Y:S01]  /*5190*/  @P2 STG.E.U16 desc[UR12][R6.64+0x50], R46 ;  /* 0x0000502e06002986 */ /* 0x0001e2000c10150c */
[----:B------:R-:W-:Y:S02]  /*51a0*/  ISETP.GT.AND P2, PT, R2, 0x38, PT ;  /* 0x000000380200780c */ /* 0x000fe40003f44270 */
[----:B------:R-:W-:-:S02]  /*51b0*/  F2FP.F16.F32.PACK_AB R82, RZ, R82 ;  /* 0x00000052ff52723e */ /* 0x000fc400000000ff */
[----:B------:R-:W-:Y:S02]  /*51c0*/  F2FP.F16.F32.PACK_AB R83, RZ, R83 ;  /* 0x00000053ff53723e */ /* 0x000fe400000000ff */
[----:B------:R-:W-:Y:S02]  /*51d0*/  F2FP.F16.F32.PACK_AB R84, RZ, R84 ;  /* 0x00000054ff54723e */ /* 0x000fe400000000ff */
[----:B------:R-:W-:Y:S02]  /*51e0*/  F2FP.F16.F32.PACK_AB R85, RZ, R85 ;  /* 0x00000055ff55723e */ /* 0x000fe400000000ff */
[----:B------:R-:W-:Y:S01]  /*51f0*/  F2FP.F16.F32.PACK_AB R86, RZ, R86 ;  /* 0x00000056ff56723e */ /* 0x000fe200000000ff */
[----:B0-----:R-:W-:Y:S02]  /*5200*/  @P1 IMAD.MOV.U32 R6, RZ, RZ, R16 ;  /* 0x000000ffff061224 */ /* 0x001fe400078e0010 */
[----:B------:R-:W-:-:S05]  /*5210*/  @P1 IMAD.MOV.U32 R7, RZ, RZ, R17 ;  /* 0x000000ffff071224 */ /* 0x000fca00078e0011 */
[----:B------:R0:W-:Y:S01]  /*5220*/  @P1 STG.E.U16 desc[UR12][R6.64+0x52], R47 ;  /* 0x0000522f06001986 */ /* 0x0001e2000c10150c */
[----:B------:R-:W-:Y:S02]  /*5230*/  ISETP.GT.AND P1, PT, R10, 0x8, P0 ;  /* 0x000000080a00780c */ /* 0x000fe40000724270 */
[----:B------:R-:W-:Y:S01]  /*5240*/  ISETP.GT.AND P0, PT, R2, 0x39, PT ;  /* 0x000000390200780c */ /* 0x000fe20003f04270 */
[----:B------:R-:W-:Y:S01]  /*5250*/  @P4 STG.E.U16 desc[UR12][R4.64+0x60], R48 ;  /* 0x0000603004004986 */ /* 0x000fe2000c10150c */
[C---:B------:R-:W-:Y:S02]  /*5260*/  ISETP.GT.AND P4, PT, R10.reuse, RZ, P2 ;  /* 0x000000ff0a00720c */ /* 0x040fe40001784270 */
[C---:B------:R-:W-:Y:S01]  /*5270*/  ISETP.GT.AND P2, PT, R10.reuse, 0x8, P2 ;  /* 0x000000080a00780c */ /* 0x040fe20001744270 */
[----:B------:R-:W-:Y:S01]  /*5280*/  @P5 STG.E.U16 desc[UR12][R4.64+0x62], R49 ;  /* 0x0000623104005986 */ /* 0x000fe2000c10150c */
[----:B------:R-:W-:Y:S01]  /*5290*/  ISETP.GT.AND P5, PT, R10, RZ, P0 ;  /* 0x000000ff0a00720c */ /* 0x000fe200007a4270 */
[----:B0-----:R-:W-:-:S02]  /*52a0*/  @P3 IMAD.MOV.U32 R6, RZ, RZ, R16 ;  /* 0x000000ffff063224 */ /* 0x001fc400078e0010 */
[----:B------:R-:W-:-:S05]  /*52b0*/  @P3 IMAD.MOV.U32 R7, RZ, RZ, R17 ;  /* 0x000000ffff073224 */ /* 0x000fca00078e0011 */
[----:B------:R0:W-:Y:S01]  /*52c0*/  @P3 STG.E.U16 desc[UR12][R6.64+0x60], R50 ;  /* 0x0000603206003986 */ /* 0x0001e2000c10150c */
[----:B------:R-:W-:Y:S01]  /*52d0*/  ISETP.GT.AND P3, PT, R2, 0x40, PT ;  /* 0x000000400200780c */ /* 0x000fe20003f64270 */
        /* <DEDUP_REMOVED lines=37> */
[C---:B------:R-:W-:Y:S02]  /*5530*/  ISETP.GT.AND P5, PT, R10.reuse, RZ, P0 ;  /* 0x000000ff0a00720c */ /* 0x040fe400007a4270 */
[----:B------:R-:W-:Y:S01]  /*5540*/  ISETP.GT.AND P0, PT, R10, 0x8, P0 ;  /* 0x000000080a00780c */ /* 0x000fe20000704270 */
[----:B0-----:R-:W-:-:S02]  /*5550*/  @P2 IMAD.MOV.U32 R6, RZ, RZ, R16 ;  /* 0x000000ffff062224 */ /* 0x001fc400078e0010 */
[----:B------:R-:W-:-:S05]  /*5560*/  @P2 IMAD.MOV.U32 R7, RZ, RZ, R17 ;  /* 0x000000ffff072224 */ /* 0x000fca00078e0011 */
[----:B------:R0:W-:Y:S01]  /*5570*/  @P2 STG.E.U16 desc[UR12][R6.64+0x90], R62 ;  /* 0x0000903e06002986 */ /* 0x0001e2000c10150c */
[----:B------:R-:W-:Y:S01]  /*5580*/  ISETP.GT.AND P2, PT, R2, 0x59, PT ;  /* 0x000000590200780c */ /* 0x000fe20003f44270 */
[----:B0-----:R-:W-:Y:S02]  /*5590*/  @P1 IMAD.MOV.U32 R6, RZ, RZ, R16 ;  /* 0x000000ffff061224 */ /* 0x001fe400078e0010 */
[----:B------:R-:W-:-:S05]  /*55a0*/  @P1 IMAD.MOV.U32 R7, RZ, RZ, R17 ;  /* 0x000000ffff071224 */ /* 0x000fca00078e0011 */
[----:B------:R0:W-:Y:S01]  /*55b0*/  @P1 STG.E.U16 desc[UR12][R6.64+0x92], R63 ;  /* 0x0000923f06001986 */ /* 0x0001e2000c10150c */
[----:B------:R-:W-:-:S03]  /*55c0*/  ISETP.GT.AND P1, PT, R2, 0x58, PT ;  /* 0x000000580200780c */ /* 0x000fc60003f24270 */
[----:B------:R-:W-:Y:S01]  /*55d0*/  @P4 STG.E.U16 desc[UR12][R4.64+0xa0], R64 ;  /* 0x0000a04004004986 */ /* 0x000fe2000c10150c */
[C---:B------:R-:W-:Y:S02]  /*55e0*/  ISETP.GT.AND P4, PT, R10.reuse, RZ, P1 ;  /* 0x000000ff0a00720c */ /* 0x040fe40000f84270 */
[C---:B------:R-:W-:Y:S01]  /*55f0*/  ISETP.GT.AND P1, PT, R10.reuse, 0x8, P1 ;  /* 0x000000080a00780c */ /* 0x040fe20000f24270 */
[----:B------:R-:W-:Y:S01]  /*5600*/  @P5 STG.E.U16 desc[UR12][R4.64+0xa2], R65 ;  /* 0x0000a24104005986 */ /* 0x000fe2000c10150c */
[C---:B------:R-:W-:Y:S02]  /*5610*/  ISETP.GT.AND P5, PT, R10.reuse, RZ, P2 ;  /* 0x000000ff0a00720c */ /* 0x040fe400017a4270 */
[----:B------:R-:W-:Y:S01]  /*5620*/  ISETP.GT.AND P2, PT, R10, 0x8, P2 ;  /* 0x000000080a00780c */ /* 0x000fe20001744270 */
[----:B0-----:R-:W-:Y:S02]  /*5630*/  @P3 IMAD.MOV.U32 R6, RZ, RZ, R16 ;  /* 0x000000ffff063224 */ /* 0x001fe400078e0010 */
        /* <DEDUP_REMOVED lines=15> */
[----:B------:R0:W-:Y:S02]  /*5730*/  @P1 STG.E.U16 desc[UR12][R6.64+0xb0], R70 ;  /* 0x0000b04606001986 */ /* 0x0001e4000c10150c */
[----:B0-----:R-:W-:Y:S02]  /*5740*/  @P2 IMAD.MOV.U32 R6, RZ, RZ, R16 ;  /* 0x000000ffff062224 */ /* 0x001fe400078e0010 */
[----:B------:R-:W-:-:S05]  /*5750*/  @P2 IMAD.MOV.U32 R7, RZ, RZ, R17 ;  /* 0x000000ffff072224 */ /* 0x000fca00078e0011 */
[----:B------:R0:W-:Y:S01]  /*5760*/  @P2 STG.E.U16 desc[UR12][R6.64+0xb2], R71 ;  /* 0x0000b24706002986 */ /* 0x0001e2000c10150c */
[----:B------:R-:W-:-:S03]  /*5770*/  ISETP.GT.AND P2, PT, R2, 0x71, PT ;  /* 0x000000710200780c */ /* 0x000fc60003f44270 */
[----:B------:R-:W-:Y:S01]  /*5780*/  @P4 STG.E.U16 desc[UR12][R4.64+0xc0], R72 ;  /* 0x0000c04804004986 */ /* 0x000fe2000c10150c */
[----:B------:R-:W-:-:S03]  /*5790*/  ISETP.GT.AND P4, PT, R2, 0x68, PT ;  /* 0x000000680200780c */ /* 0x000fc60003f84270 */
[----:B------:R-:W-:Y:S01]  /*57a0*/  @P5 STG.E.U16 desc[UR12][R4.64+0xc2], R73 ;  /* 0x0000c24904005986 */ /* 0x000fe2000c10150c */
[----:B------:R-:W-:Y:S02]  /*57b0*/  ISETP.GT.AND P5, PT, R2, 0x69, PT ;  /* 0x000000690200780c */ /* 0x000fe40003fa4270 */
[C---:B------:R-:W-:Y:S01]  /*57c0*/  ISETP.GT.AND P1, PT, R10.reuse, RZ, P4 ;  /* 0x000000ff0a00720c */ /* 0x040fe20002724270 */
[----:B0-----:R-:W-:Y:S01]  /*57d0*/  @P3 IMAD.MOV.U32 R6, RZ, RZ, R16 ;  /* 0x000000ffff063224 */ /* 0x001fe200078e0010 */
[C---:B------:R-:W-:Y:S01]  /*57e0*/  ISETP.GT.AND P6, PT, R10.reuse, RZ, P5 ;  /* 0x000000ff0a00720c */ /* 0x040fe20002fc4270 */
[----:B------:R-:W-:Y:S01]  /*57f0*/  @P3 IMAD.MOV.U32 R7, RZ, RZ, R17 ;  /* 0x000000ffff073224 */ /* 0x000fe200078e0011 */
[----:B------:R-:W-:-:S04]  /*5800*/  ISETP.GT.AND P4, PT, R10, 0x8, P4 ;  /* 0x000000080a00780c */ /* 0x000fc80002784270 */
[----:B------:R0:W-:Y:S01]  /*5810*/  @P3 STG.E.U16 desc[UR12][R6.64+0xc0], R74 ;  /* 0x0000c04a06003986 */ /* 0x0001e2000c10150c */
[----:B------:R-:W-:-:S06]  /*5820*/  ISETP.GT.AND P3, PT, R2, 0x70, PT ;  /* 0x000000700200780c */ /* 0x000fcc0003f64270 */
[----:B------:R-:W-:Y:S02]  /*5830*/  @P6 IMAD.MOV.U32 R3, RZ, RZ, R5 ;  /* 0x000000ffff036224 */ /* 0x000fe400078e0005 */
[----:B0-----:R-:W-:Y:S02]  /*5840*/  @P0 IMAD.MOV.U32 R6, RZ, RZ, R16 ;  /* 0x000000ffff060224 */ /* 0x001fe400078e0010 */
[----:B------:R-:W-:-:S05]  /*5850*/  @P0 IMAD.MOV.U32 R7, RZ, RZ, R17 ;  /* 0x000000ffff070224 */ /* 0x000fca00078e0011 */
[----:B------:R-:W-:Y:S01]  /*5860*/  @P0 STG.E.U16 desc[UR12][R6.64+0xc2], R75 ;  /* 0x0000c24b06000986 */ /* 0x000fe2000c10150c */
[----:B------:R-:W-:-:S03]  /*5870*/  ISETP.GT.AND P0, PT, R2, 0x79, PT ;  /* 0x000000790200780c */ /* 0x000fc60003f04270 */
[----:B------:R-:W-:Y:S01]  /*5880*/  @P1 STG.E.U16 desc[UR12][R4.64+0xd0], R76 ;  /* 0x0000d04c04001986 */ /* 0x000fe2000c10150c */
[----:B------:R-:W-:Y:S01]  /*5890*/  ISETP.GT.AND P1, PT, R2, 0x78, PT ;  /* 0x000000780200780c */ /* 0x000fe20003f24270 */
[----:B------:R-:W-:-:S05]  /*58a0*/  @P6 IMAD.MOV.U32 R2, RZ, RZ, R4 ;  /* 0x000000ffff026224 */ /* 0x000fca00078e0004 */
[----:B------:R0:W-:Y:S01]  /*58b0*/  @P6 STG.E.U16 desc[UR12][R2.64+0xd2], R77 ;  /* 0x0000d24d02006986 */ /* 0x0001e2000c10150c */
[C---:B------:R-:W-:Y:S02]  /*58c0*/  ISETP.GT.AND P6, PT, R10.reuse, 0x8, P5 ;  /* 0x000000080a00780c */ /* 0x040fe40002fc4270 */
[C---:B------:R-:W-:Y:S02]  /*58d0*/  ISETP.GT.AND P5, PT, R10.reuse, RZ, P3 ;  /* 0x000000ff0a00720c */ /* 0x040fe40001fa4270 */
[----:B------:R-:W-:Y:S01]  /*58e0*/  ISETP.GT.AND P3, PT, R10, 0x8, P3 ;  /* 0x000000080a00780c */ /* 0x000fe20001f64270 */
[----:B0-----:R-:W-:Y:S02]  /*58f0*/  @P4 IMAD.MOV.U32 R2, RZ, RZ, R16 ;  /* 0x000000ffff024224 */ /* 0x001fe400078e0010 */
[----:B------:R-:W-:-:S05]  /*5900*/  @P4 IMAD.MOV.U32 R3, RZ, RZ, R17 ;  /* 0x000000ffff034224 */ /* 0x000fca00078e0011 */
[----:B------:R0:W-:Y:S01]  /*5910*/  @P4 STG.E.U16 desc[UR12][R2.64+0xd0], R78 ;  /* 0x0000d04e02004986 */ /* 0x0001e2000c10150c */
        /* <DEDUP_REMOVED lines=14> */
[----:B------:R0:W-:Y:S02]  /*5a00*/  @P4 STG.E.U16 desc[UR12][R2.64+0xe2], R81 ;  /* 0x0000e25102004986 */ /* 0x0001e4000c10150c */
        /* <DEDUP_REMOVED lines=8> */
[----:B------:R0:W-:Y:S04]  /*5a90*/  @P5 STG.E.U16 desc[UR12][R2.64+0xf0], R84 ;  /* 0x0000f05402005986 */ /* 0x0001e8000c10150c */
[----:B------:R1:W-:Y:S01]  /*5aa0*/  @P6 STG.E.U16 desc[UR12][R4.64+0xf2], R85 ;  /* 0x0000f25504006986 */ /* 0x0003e2000c10150c */
[----:B0-----:R-:W-:Y:S02]  /*5ab0*/  @P1 IMAD.MOV.U32 R2, RZ, RZ, R16 ;  /* 0x000000ffff021224 */ /* 0x001fe400078e0010 */
[----:B------:R-:W-:-:S05]  /*5ac0*/  @P1 IMAD.MOV.U32 R3, RZ, RZ, R17 ;  /* 0x000000ffff031224 */ /* 0x000fca00078e0011 */
[----:B------:R1:W-:Y:S01]  /*5ad0*/  @P1 STG.E.U16 desc[UR12][R2.64+0xf0], R86 ;  /* 0x0000f05602001986 */ /* 0x0003e2000c10150c */
[----:B------:R-:W-:Y:S05]  /*5ae0*/  @!P0 EXIT ;  /* 0x000000000000894d */ /* 0x000fea0003800000 */
[----:B------:R-:W-:-:S05]  /*5af0*/  F2FP.F16.F32.PACK_AB R0, RZ, R0 ;  /* 0x00000000ff00723e */ /* 0x000fca00000000ff */
[----:B------:R-:W-:Y:S01]  /*5b00*/  STG.E.U16 desc[UR12][R16.64+0xf2], R0 ;  /* 0x0000f20010007986 */ /* 0x000fe2000c10150c */
[----:B------:R-:W-:Y:S05]  /*5b10*/  EXIT ;  /* 0x000000000000794d */ /* 0x000fea0003800000 */
.L_x_10:
[----:B------:R-:W-:-:S13]  /*5b20*/  ISETP.NE.AND P0, PT, R6, RZ, PT ;  /* 0x000000ff0600720c */ /* 0x000fda0003f05270 */
[----:B------:R-:W-:Y:S05]  /*5b30*/  @P0 EXIT ;  /* 0x000000000000094d */ /* 0x000fea0003800000 */
[----:B------:R-:W-:-:S13]  /*5b40*/  ELECT P0, URZ, PT ;  /* 0x00000000003f782f */ /* 0x000fda0003800000 */
[----:B------:R-:W-:Y:S05]  /*5b50*/  @!P0 BRA `(.L_x_147) ;  /* 0x0000000400c08947 */ /* 0x000fea0003800000 */
[----:B------:R-:W-:Y:S02]  /*5b60*/  ISETP.GE.AND P0, PT, R4, 0x1, PT ;  /* 0x000000010400780c */ /* 0x000fe40003f06270 */
[----:B---3-5:R-:W-:-:S04]  /*5b70*/  SHF.R.S32.HI R3, RZ, 0x1f, R8 ;  /* 0x0000001fff037819 */ /* 0x028fc80000011408 */
[----:B-1----:R-:W-:-:S07]  /*5b80*/  LEA.HI R0, R3, R8, RZ, 0x7 ;  /* 0x0000000803007211 */ /* 0x002fce00078f38ff */
[----:B------:R-:W-:Y:S05]  /*5b90*/  @!P0 BRA `(.L_x_147) ;  /* 0x0000000400b08947 */ /* 0x000fea0003800000 */
[----:B------:R-:W0:Y:S01]  /*5ba0*/  S2R R3, SR_CTAID.X ;  /* 0x0000000000037919 */ /* 0x000e220000002500 */
[----:B------:R-:W-:Y:S01]  /*5bb0*/  LOP3.LUT R7, R0, 0xffffff80, RZ, 0xc0, !PT ;  /* 0xffffff8000077812 */ /* 0x000fe200078ec0ff */
[----:B------:R-:W-:Y:S01]  /*5bc0*/  ULDC UR4, c[0x0][0x384] ;  /* 0x0000e10000047ab9 */ /* 0x000fe20000000800 */
[----:B------:R-:W-:Y:S01]  /*5bd0*/  LOP3.LUT P0, RZ, R8, 0x1f, RZ, 0xc0, !PT ;  /* 0x0000001f08ff7812 */ /* 0x000fe2000780c0ff */
[----:B------:R-:W1:Y:S01]  /*5be0*/  S2R R12, SR_CTAID.Y ;  /* 0x00000000000c7919 */ /* 0x000e620000002600 */
[----:B------:R-:W-:Y:S01]  /*5bf0*/  IMAD R0, R10, R11, RZ ;  /* 0x0000000b0a007224 */ /* 0x000fe200078e02ff */
[----:B------:R-:W-:Y:S01]  /*5c00*/  ULDC UR5, c[0x0][0x388] ;  /* 0x0000e20000057ab9 */ /* 0x000fe20000000800 */
[----:B------:R-:W-:Y:S01]  /*5c10*/  IMAD.IADD R7, R8, 0x1, -R7 ;  /* 0x0000000108077824 */ /* 0x000fe200078e0a07 */
[----:B------:R-:W-:Y:S01]  /*5c20*/  LOP3.LUT R20, R2, 0x2, RZ, 0xfc, !PT ;  /* 0x0000000202147812 */ /* 0x000fe200078efcff */
[----:B------:R-:W-:Y:S01]  /*5c30*/  IMAD.MOV.U32 R6, RZ, RZ, RZ ;  /* 0x000000ffff067224 */ /* 0x000fe200078e00ff */
[----:B------:R-:W-:Y:S01]  /*5c40*/  CS2R R8, SRZ ;  /* 0x0000000000087805 */ /* 0x000fe2000001ff00 */
[----:B------:R-:W-:Y:S01]  /*5c50*/  IMAD.MOV.U32 R10, RZ, RZ, RZ ;  /* 0x000000ffff0a7224 */ /* 0x000fe200078e00ff */
[----:B------:R-:W-:Y:S01]  /*5c60*/  ISETP.NE.AND P1, PT, R7, RZ, PT ;  /* 0x000000ff0700720c */ /* 0x000fe20003f25270 */
[----:B------:R-:W-:Y:S01]  /*5c70*/  IMAD R0, R5, R0, 0x1 ;  /* 0x0000000105007424 */ /* 0x000fe200078e0200 */
[----:B------:R-:W-:Y:S01]  /*5c80*/  ISETP.NE.OR P0, PT, R7, RZ, !P0 ;  /* 0x000000ff0700720c */ /* 0x000fe20004705670 */
[----:B------:R-:W-:-:S02]  /*5c90*/  IMAD.MOV.U32 R7, RZ, RZ, 0x1 ;  /* 0x00000001ff077424 */ /* 0x000fc400078e00ff */
[----:B0-----:R-:W-:-:S04]  /*5ca0*/  IMAD.SHL.U32 R18, R3, 0x40, RZ ;  /* 0x0000004003127824 */ /* 0x001fc800078e00ff */
[----:B------:R-:W-:-:S04]  /*5cb0*/  IMAD.HI.U32 R3, R18, UR4, RZ ;  /* 0x0000000412037c27 */ /* 0x000fc8000f8e00ff */
[----:B-1----:R-:W-:Y:S01]  /*5cc0*/  IMAD.SHL.U32 R19, R12, 0x80, RZ ;  /* 0x000000800c137824 */ /* 0x002fe200078e00ff */
[----:B------:R-:W-:-:S07]  /*5cd0*/  SHF.R.U32.HI R3, RZ, UR5, R3 ;  /* 0x00000005ff037c19 */ /* 0x000fce0008011603 */
.L_x_151:
[----:B------:R-:W0:Y:S01]  /*5ce0*/  S2R R12, SR_CgaCtaId ;  /* 0x00000000000c7919 */ /* 0x000e220000008800 */
[----:B------:R-:W-:-:S04]  /*5cf0*/  MOV R11, 0x400 ;  /* 0x00000400000b7802 */ /* 0x000fc80000000f00 */
[----:B0-----:R-:W-:Y:S02]  /*5d00*/  LEA R21, R12, R11, 0x18 ;  /* 0x0000000b0c157211 */ /* 0x001fe400078ec0ff */
[----:B------:R-:W-:-:S03]  /*5d10*/  SHF.L.U32 R11, R7, 0x1f, RZ ;  /* 0x0000001f070b7819 */ /* 0x000fc600000006ff */
[----:B------:R-:W-:-:S07]  /*5d20*/  IMAD R12, R6, 0x8, R21 ;  /* 0x00000008060c7824 */ /* 0x000fce00078e0215 */
.L_x_148:
[----:B0-----:R0:W1:Y:S02]  /*5d30*/  SYNCS.PHASECHK.TRANS64.TRYWAIT P2, [R12+URZ+0x36090], R11 ;  /* 0x0360900b0c0075a7 */ /* 0x001064000804017f */
[----:B-1----:R-:W-:Y:S05]  /*5d40*/  @!P2 NANOSLEEP.SYNCS 0x989680 ;  /* 0x009896800000a95d */ /* 0x002fea0003900000 */
[----:B------:R-:W1:Y:S02]  /*5d50*/  @!P2 SYNCS.PHASECHK.TRANS64 P2, [R12+URZ+0x36090], R11 ;  /* 0x0360900b0c00a5a7 */ /* 0x000e64000804007f */
[----:B-1----:R-:W-:Y:S05]  /*5d60*/  @!P2 BRA `(.L_x_148) ;  /* 0xfffffffc00f0a947 */ /* 0x002fea000383ffff */
[----:B0-----:R-:W0:Y:S02]  /*5d70*/  @!P1 LDC R11, c[0x0][0x500] ;  /* 0x00014000ff0b9b82 */ /* 0x001e240000000800 */
[----:B0-----:R0:W-:Y:S02]  /*5d80*/  @!P1 SYNCS.ARRIVE.TRANS64 RZ, [R12+URZ+0x36000], R11 ;  /* 0x0360000b0cff99a7 */ /* 0x0011e4000800003f */
[----:B0-----:R-:W-:-:S04]  /*5d90*/  PRMT R11, R20, 0x9910, RZ ;  /* 0x00009910140b7816 */ /* 0x001fc800000000ff */
[----:B------:R-:W-:-:S13]  /*5da0*/  ISETP.NE.AND P2, PT, R11, 0x2, PT ;  /* 0x000000020b00780c */ /* 0x000fda0003f45270 */
[----:B------:R-:W-:Y:S05]  /*5db0*/  @P2 BRA `(.L_x_149) ;  /* 0x0000000000042947 */ /* 0x000fea0003800000 */
[----:B------:R-:W-:Y:S01]  /*5dc0*/  BPT.TRAP 0x1 ;  /* 0x000000040000795c */ /* 0x000fe20000300000 */
.L_x_149:
[----:B------:R-:W-:Y:S05]  /*5dd0*/  @P0 BRA `(.L_x_150) ;  /* 0x0000000000040947 */ /* 0x000fea0003800000 */
[----:B------:R-:W-:Y:S01]  /*5de0*/  BPT.TRAP 0x1 ;  /* 0x000000040000795c */ /* 0x000fe20000300000 */
.L_x_150:
[----:B------:R-:W0:Y:S01]  /*5df0*/  LDC R13, c[0x0][0x380] ;  /* 0x0000e000ff0d7b82 */ /* 0x000e220000000800 */
[----:B------:R-:W-:Y:S01]  /*5e00*/  R2UR UR4, R3 ;  /* 0x00000000030472ca */ /* 0x000fe200000e0000 */
[----:B------:R-:W-:Y:S01]  /*5e10*/  ULDC UR20, c[0x0][0x38c] ;  /* 0x0000e30000147ab9 */ /* 0x000fe20000000800 */
[----:B------:R-:W-:Y:S01]  /*5e20*/  R2UR UR5, R18 ;  /* 0x00000000120572ca */ /* 0x000fe200000e0000 */
[----:B------:R-:W-:Y:S01]  /*5e30*/  UISETP.NE.AND UP0, UPT, UR20, 0x1, UPT ;  /* 0x000000011400788c */ /* 0x000fe2000bf05270 */
[----:B------:R-:W-:Y:S01]  /*5e40*/  R2UR UR17, R12 ;  /* 0x000000000c1172ca */ /* 0x000fe200000e0000 */
[C---:B------:R-:W-:Y:S01]  /*5e50*/  VIADD R12, R10.reuse, 0x1 ;  /* 0x000000010a0c7836 */ /* 0x040fe20000000000 */
[----:B------:R-:W-:Y:S01]  /*5e60*/  R2UR UR18, R10 ;  /* 0x000000000a1272ca */ /* 0x000fe200000e0000 */
[----:B------:R-:W1:Y:S01]  /*5e70*/  LDC.64 R14, c[0x0][0x3b8] ;  /* 0x0000ee00ff0e7b82 */ /* 0x000e620000000a00 */
[----:B------:R-:W-:Y:S01]  /*5e80*/  R2UR UR9, R21 ;  /* 0x00000000150972ca */ /* 0x000fe200000e0000 */
[----:B------:R-:W-:Y:S01]  /*5e90*/  VIADD R0, R0, 0xffffffff ;  /* 0xffffffff00007836 */ /* 0x000fe20000000000 */
[----:B------:R-:W-:Y:S01]  /*5ea0*/  R2UR UR16, R6 ;  /* 0x00000000061072ca */ /* 0x000fe200000e0000 */
[----:B------:R-:W-:Y:S01]  /*5eb0*/  ULDC.64 UR24, c[0x0][0x198] ;  /* 0x0000660000187ab9 */ /* 0x000fe20000000a00 */
[----:B------:R-:W-:Y:S01]  /*5ec0*/  R2UR UR12, R9 ;  /* 0x00000000090c72ca */ /* 0x000fe200000e0000 */
[----:B------:R-:W-:Y:S01]  /*5ed0*/  ULDC.64 UR14, c[0x0][0x3b0] ;  /* 0x0000ec00000e7ab9 */ /* 0x000fe20000000a00 */
[----:B------:R-:W-:Y:S01]  /*5ee0*/  @UP0 ULDC.64 UR10, c[0x0][0x390] ;  /* 0x0000e400000a0ab9 */ /* 0x000fe20000000a00 */
[----:B------:R-:W1:Y:S01]  /*5ef0*/  LDC.64 R16, c[0x0][0x3d8] ;  /* 0x0000f600ff107b82 */ /* 0x000e620000000a00 */
[----:B------:R-:W-:Y:S01]  /*5f00*/  R2UR UR13, R8 ;  /* 0x00000000080d72ca */ /* 0x000fe200000e0000 */
[----:B------:R-:W-:Y:S01]  /*5f10*/  ULDC.64 UR22, c[0x0][0x3d0] ;  /* 0x0000f40000167ab9 */ /* 0x000fe20000000a00 */
[----:B------:R-:W-:Y:S01]  /*5f20*/  ISETP.GT.AND P5, PT, R0, 0x1, PT ;  /* 0x000000010000780c */ /* 0x000fe20003fa4270 */
[----:B------:R-:W-:-:S02]  /*5f30*/  USHF.L.U32 UR18, UR18, 0x5, URZ ;  /* 0x0000000512127899 */ /* 0x000fc4000800063f */
[----:B------:R-:W-:Y:S01]  /*5f40*/  UIADD3 UR17, UR17, 0x36000, URZ ;  /* 0x0003600011117890 */ /* 0x000fe2000fffe03f */
[----:B0-----:R-:W-:Y:S01]  /*5f50*/  ISETP.NE.AND P2, PT, R13, 0x1, PT ;  /* 0x000000010d00780c */ /* 0x001fe20003f45270 */
[----:B------:R-:W-:Y:S01]  /*5f60*/  ULEA UR16, UR16, UR9, 0xc ;  /* 0x0000000910107291 */ /* 0x000fe2000f8e603f */
[----:B------:R-:W-:Y:S01]  /*5f70*/  UMOV UR26, 0x0 ;  /* 0x00000000001a7882 */ /* 0x000fe20000000000 */
[----:B------:R-:W-:-:S03]  /*5f80*/  UMOV UR27, 0x10000000 ;  /* 0x10000000001b7882 */ /* 0x000fc60000000000 */
[----:B------:R-:W-:-:S07]  /*5f90*/  UMOV UR9, UR17 ;  /* 0x0000001100097c82 */ /* 0x000fce0008000000 */
[----:B------:R-:W-:Y:S01]  /*5fa0*/  @P2 IMAD.U32 R11, RZ, RZ, UR4 ;  /* 0x00000004ff0b2e24 */ /* 0x000fe2000f8e00ff */
[----:B------:R-:W-:Y:S01]  /*5fb0*/  UIADD3 UR4, UP1, UR24, 0xf0, URZ ;  /* 0x000000f018047890 */ /* 0x000fe2000ff3e03f */
[----:B-1----:R-:W-:Y:S01]  /*5fc0*/  IMAD R10, R8, R15, R17 ;  /* 0x0000000f080a7224 */ /* 0x002fe200078e0211 */
[----:B------:R-:W-:Y:S02]  /*5fd0*/  UIADD3 UR24, UP2, UR24, 0x1f0, URZ ;  /* 0x000001f018187890 */ /* 0x000fe4000ff5e03f */
[----:B------:R-:W-:Y:S01]  /*5fe0*/  @P2 R2UR UR5, R11 ;  /* 0x000000000b0522ca */ /* 0x000fe200000e0000 */
[----:B------:R-:W-:Y:S01]  /*5ff0*/  IMAD R11, R6, 0x2000, R21 ;  /* 0x00002000060b7824 */ /* 0x000fe200078e0215 */
[----:B------:R-:W-:Y:S01]  /*6000*/  ISETP.NE.AND P2, PT, R12, R5, PT ;  /* 0x000000050c00720c */ /* 0x000fe20003f45270 */
[----:B------:R-:W-:-:S03]  /*6010*/  VIADD R6, R6, 0x1 ;  /* 0x0000000106067836 */ /* 0x000fc60000000000 */
[----:B------:R-:W-:Y:S01]  /*6020*/  R2UR UR8, R11 ;  /* 0x000000000b0872ca */ /* 0x000fe200000e0000 */
[----:B------:R-:W-:Y:S01]  /*6030*/  IMAD R11, R9, R14, R16 ;  /* 0x0000000e090b7224 */ /* 0x000fe200078e0210 */
[C---:B------:R-:W-:Y:S01]  /*6040*/  ISETP.NE.AND P4, PT, R6.reuse, 0x12, PT ;  /* 0x000000120600780c */ /* 0x040fe20003f85270 */
[----:B------:R-:W0:Y:S03]  /*6050*/  LDC R14, c[0x0][0x3c8] ;  /* 0x0000f200ff0e7b82 */ /* 0x000e260000000800 */
[----:B------:R-:W-:Y:S01]  /*6060*/  PRMT R10, R11, 0x40, R10 ;  /* 0x000000400b0a7816 */ /* 0x000fe2000000000a */
[----:B------:R-:W-:Y:S01]  /*6070*/  UIADD3 UR6, -UR5, URZ, URZ ;  /* 0x0000003f05067290 */ /* 0x000fe2000fffe13f */
[----:B------:R-:W-:Y:S01]  /*6080*/  VIADD R11, R9, 0x1 ;  /* 0x00000001090b7836 */ /* 0x000fe20000000000 */
[----:B------:R-:W-:Y:S01]  /*6090*/  UMOV UR21, UR5 ;  /* 0x0000000500157c82 */ /* 0x000fe20008000000 */
[----:B------:R-:W-:Y:S01]  /*60a0*/  @P2 IMAD.MOV R11, RZ, RZ, R9 ;  /* 0x000000ffff0b2224 */ /* 0x000fe200078e0209 */
[----:B------:R-:W-:-:S02]  /*60b0*/  SEL R6, R6, RZ, P4 ;  /* 0x000000ff06067207 */ /* 0x000fc40002000000 */
[----:B------:R-:W-:Y:S01]  /*60c0*/  IMAD R13, R13, UR6, R18 ;  /* 0x000000060d0d7c24 */ /* 0x000fe2000f8e0212 */
[----:B------:R-:W-:Y:S02]  /*60d0*/  UIMAD.WIDE.U32 UR6, UR5, UR10, URZ ;  /* 0x0000000a050672a5 */ /* 0x000fe4000f8e003f */
[----:B------:R-:W-:Y:S02]  /*60e0*/  UIADD3 UR8, UR8, 0x12000, URZ ;  /* 0x0001200008087890 */ /* 0x000fe4000fffe03f */
[----:B------:R-:W-:Y:S01]  /*60f0*/  @UP0 USHF.R.U32.HI UR21, URZ, UR11, UR7 ;  /* 0x0000000b3f150299 */ /* 0x000fe20008011607 */
[----:B------:R-:W-:Y:S01]  /*6100*/  R2UR UR19, R13 ;  /* 0x000000000d1372ca */ /* 0x000fe200000e0000 */
[----:B------:R-:W-:Y:S01]  /*6110*/  UMOV UR10, UR18 ;  /* 0x00000012000a7c82 */ /* 0x000fe20008000000 */
[----:B------:R-:W-:Y:S01]  /*6120*/  R2UR UR7, R10 ;  /* 0x000000000a0772ca */ /* 0x000fe200000e0000 */
[----:B------:R-:W-:Y:S01]  /*6130*/  UIADD3 UR6, -UR21, URZ, URZ ;  /* 0x0000003f15067290 */ /* 0x000fe2000fffe13f */
[----:B------:R-:W-:Y:S01]  /*6140*/  R2UR UR11, R19 ;  /* 0x00000000130b72ca */ /* 0x000fe200000e0000 */
[----:B------:R-:W-:Y:S01]  /*6150*/  VIADD R13, R8, 0x1 ;  /* 0x00000001080d7836 */ /* 0x000fe20000000000 */
[----:B------:R-:W-:Y:S01]  /*6160*/  SEL R10, RZ, 0x1, P4 ;  /* 0x00000001ff0a7807 */ /* 0x000fe20002000000 */
[----:B------:R-:W-:Y:S01]  /*6170*/  UIMAD UR20, UR20, UR6, UR5 ;  /* 0x00000006141472a4 */ /* 0x000fe2000f8e0205 */
[----:B0-----:R-:W-:Y:S01]  /*6180*/  ISETP.NE.AND P3, PT, R11, R14, PT ;  /* 0x0000000e0b00720c */ /* 0x001fe20003f65270 */
[----:B------:R-:W-:Y:S01]  /*6190*/  UIADD3.X UR5, URZ, UR25, URZ, UP1, !UPT ;  /* 0x000000193f057290 */ /* 0x000fe20008ffe43f */
[----:B------:R-:W-:Y:S01]  /*61a0*/  LOP3.LUT R7, R7, R10, RZ, 0x3c, !PT ;  /* 0x0000000a07077212 */ /* 0x000fe200078e3cff */
[----:B------:R-:W-:Y:S01]  /*61b0*/  UIMAD UR20, UR20, UR15, UR23 ;  /* 0x0000000f141472a4 */ /* 0x000fe2000f8e0217 */
[----:B------:R-:W-:Y:S01]  /*61c0*/  SEL R10, R12, RZ, P2 ;  /* 0x000000ff0c0a7207 */ /* 0x000fe20001000000 */
[----:B------:R-:W-:Y:S01]  /*61d0*/  UIMAD UR19, UR19, UR14, UR22 ;  /* 0x0000000e131372a4 */ /* 0x000fe2000f8e0216 */
[----:B------:R-:W-:Y:S01]  /*61e0*/  SEL R9, R11, RZ, P3 ;  /* 0x000000ff0b097207 */ /* 0x000fe20001800000 */
[----:B------:R-:W-:-:S02]  /*61f0*/  UPRMT UR6, UR7, 0x5410, URZ ;  /* 0x0000541007067896 */ /* 0x000fc4000800003f */
[----:B------:R-:W-:-:S04]  /*6200*/  UIADD3.X UR25, URZ, UR25, URZ, UP2, !UPT ;  /* 0x000000193f197290 */ /* 0x000fc800097fe43f */
[----:B------:R-:W-:-:S03]  /*6210*/  @P3 IMAD.MOV R13, RZ, RZ, R8 ;  /* 0x000000ffff0d3224 */ /* 0x000fc600078e0208 */
[----:B------:R0:W-:Y:S01]  /*6220*/  UTMALDG.4D.IM2COL [UR16], [UR4], UR6 ;  /* 0x00000010040073b4 */ /* 0x0001e20008058006 */
[----:B------:R-:W-:Y:S01]  /*6230*/  IMAD.MOV.U32 R8, RZ, RZ, R13 ;  /* 0x000000ffff087224 */ /* 0x000fe200078e000d */
[----:B------:R0:W-:Y:S02]  /*6240*/  UTMALDG.4D [UR8], [UR24], desc[UR26] ;  /* 0x00001a08180075b4 */ /* 0x0001e40008019000 */
[----:B0-----:R-:W-:Y:S05]  /*6250*/  @P5 BRA `(.L_x_151) ;  /* 0xfffffff800a05947 */ /* 0x001fea000383ffff */
.L_x_147:
[----:B------:R-:W-:Y:S01]  /*6260*/  ISETP.GE.U32.AND P2, PT, R4, 0x12, PT ;  /* 0x000000120400780c */ /* 0x000fe20003f46070 */
[----:B------:R-:W-:Y:S05]  /*6270*/  WARPSYNC.ALL ;  /* 0x0000000000007948 */ /* 0x000fea0003800000 */
[----:B------:R-:W-:-:S07]  /*6280*/  ELECT P1, URZ, PT ;  /* 0x00000000003f782f */ /* 0x000fce0003820000 */
[----:B------:R-:W-:-:S05]  /*6290*/  @P2 IMAD.WIDE.U32 R6, R4, 0x38e38e39, RZ ;  /* 0x38e38e3904062825 */ /* 0x000fca00078e00ff */
[----:B-1---5:R-:W-:-:S04]  /*62a0*/  @P2 SHF.R.U32.HI R0, RZ, 0x2, R7 ;  /* 0x00000002ff002819 */ /* 0x022fc80000011607 */
[----:B------:R-:W-:-:S04]  /*62b0*/  @P2 LOP3.LUT R0, R0, 0x1, RZ, 0xc0, !PT ;  /* 0x0000000100002812 */ /* 0x000fc800078ec0ff */
[----:B------:R-:W-:Y:S01]  /*62c0*/  @P2 ISETP.NE.U32.AND P0, PT, R0, 0x1, PT ;  /* 0x000000010000280c */ /* 0x000fe20003f05070 */
[----:B------:R-:W-:-:S12]  /*62d0*/  @!P1 EXIT ;  /* 0x000000000000994d */ /* 0x000fd80003800000 */
[----:B------:R-:W-:Y:S01]  /*62e0*/  LOP3.LUT R2, R2, 0x2, RZ, 0xfc, !PT ;  /* 0x0000000202027812 */ /* 0x000fe200078efcff */
[----:B------:R-:W-:Y:S01]  /*62f0*/  IMAD.MOV.U32 R5, RZ, RZ, 0x1 ;  /* 0x00000001ff057424 */ /* 0x000fe200078e00ff */
[----:B------:R-:W-:Y:S02]  /*6300*/  @P2 ISETP.NE.U32.AND.EX P0, PT, RZ, RZ, PT, P0 ;  /* 0x000000ffff00220c */ /* 0x000fe40003f05100 */
[----:B------:R-:W-:Y:S02]  /*6310*/  ISETP.NE.AND P1, PT, R2, 0x3, PT ;  /* 0x000000030200780c */ /* 0x000fe40003f25270 */
[----:B------:R-:W-:-:S11]  /*6320*/  @P2 SEL R5, RZ, 0x1, !P0 ;  /* 0x00000001ff052807 */ /* 0x000fd60004000000 */
[----:B------:R-:W-:Y:S05]  /*6330*/  @!P1 BRA `(.L_x_152) ;  /* 0x0000000000049947 */ /* 0x000fea0003800000 */
[----:B------:R-:W-:Y:S01]  /*6340*/  BPT.TRAP 0x1 ;  /* 0x000000040000795c */ /* 0x000fe20000300000 */
.L_x_152:
[----:B------:R-:W0:Y:S01]  /*6350*/  S2R R7, SR_CgaCtaId ;  /* 0x0000000000077919 */ /* 0x000e220000008800 */
[----:B---3--:R-:W-:Y:S01]  /*6360*/  IMAD.WIDE.U32 R2, R4, 0x38e38e39, RZ ;  /* 0x38e38e3904027825 */ /* 0x008fe200078e00ff */
[----:B------:R-:W-:-:S04]  /*6370*/  MOV R0, 0x400 ;  /* 0x0000040000007802 */ /* 0x000fc80000000f00 */
[----:B------:R-:W-:-:S05]  /*6380*/  SHF.R.U32.HI R3, RZ, 0x2, R3 ;  /* 0x00000002ff037819 */ /* 0x000fca0000011603 */
[----:B------:R-:W-:Y:S01]  /*6390*/  IMAD R3, R3, -0x12, R4 ;  /* 0xffffffee03037824 */ /* 0x000fe200078e0204 */
[----:B0-----:R-:W-:Y:S02]  /*63a0*/  LEA R0, R7, R0, 0x18 ;  /* 0x0000000007007211 */ /* 0x001fe400078ec0ff */
[----:B------:R-:W-:-:S03]  /*63b0*/  SHF.L.U32 R7, R5, 0x1f, RZ ;  /* 0x0000001f05077819 */ /* 0x000fc600000006ff */
[----:B------:R-:W-:-:S04]  /*63c0*/  VIADD R0, R0, 0x36090 ;  /* 0x0003609000007836 */ /* 0x000fc80000000000 */
[----:B------:R-:W-:-:S07]  /*63d0*/  IMAD R2, R3, 0x8, R0 ;  /* 0x0000000803027824 */ /* 0x000fce00078e0200 */
.L_x_153:
[----:B0-----:R0:W1:Y:S02]  /*63e0*/  SYNCS.PHASECHK.TRANS64.TRYWAIT P0, [R2+URZ], R7 ;  /* 0x00000007020075a7 */ /* 0x001064000800017f */
[----:B-1----:R-:W-:Y:S05]  /*63f0*/  @!P0 NANOSLEEP.SYNCS 0x989680 ;  /* 0x009896800000895d */ /* 0x002fea0003900000 */
[----:B------:R-:W1:Y:S02]  /*6400*/  @!P0 SYNCS.PHASECHK.TRANS64 P0, [R2+URZ], R7 ;  /* 0x00000007020085a7 */ /* 0x000e64000800007f */
[----:B-1----:R-:W-:Y:S05]  /*6410*/  @!P0 BRA `(.L_x_153) ;  /* 0xfffffffc00f08947 */ /* 0x002fea000383ffff */
[----:B------:R-:W-:-:S05]  /*6420*/  VIADD R3, R3, 0x1 ;  /* 0x0000000103037836 */ /* 0x000fca0000000000 */
[----:B------:R-:W-:-:S04]  /*6430*/  ISETP.NE.AND P0, PT, R3, 0x12, PT ;  /* 0x000000120300780c */ /* 0x000fc80003f05270 */
[----:B0-----:R-:W-:Y:S02]  /*6440*/  SEL R2, RZ, 0x1, P0 ;  /* 0x00000001ff027807 */ /* 0x001fe40000000000 */
[----:B------:R-:W-:Y:S02]  /*6450*/  SEL R3, R3, RZ, P0 ;  /* 0x000000ff03037207 */ /* 0x000fe40000000000 */
[----:B------:R-:W-:-:S03]  /*6460*/  LOP3.LUT R7, R5, R2, RZ, 0x3c, !PT ;  /* 0x0000000205077212 */ /* 0x000fc600078e3cff */
[----:B------:R-:W-:Y:S01]  /*6470*/  IMAD R2, R3, 0x8, R0 ;  /* 0x0000000803027824 */ /* 0x000fe200078e0200 */
[----:B------:R-:W-:-:S07]  /*6480*/  SHF.L.U32 R5, R7, 0x1f, RZ ;  /* 0x0000001f07057819 */ /* 0x000fce00000006ff */
.L_x_154:
        /* <DEDUP_REMOVED lines=11> */
.L_x_155:
        /* <DEDUP_REMOVED lines=11> */
.L_x_156:
        /* <DEDUP_REMOVED lines=11> */
.L_x_157:
        /* <DEDUP_REMOVED lines=11> */
.L_x_158:
        /* <DEDUP_REMOVED lines=11> */
.L_x_159:
        /* <DEDUP_REMOVED lines=11> */
.L_x_160:
        /* <DEDUP_REMOVED lines=11> */
.L_x_161:
        /* <DEDUP_REMOVED lines=11> */
.L_x_162:
        /* <DEDUP_REMOVED lines=11> */
.L_x_163:
        /* <DEDUP_REMOVED lines=11> */
.L_x_164:
        /* <DEDUP_REMOVED lines=11> */
.L_x_165:
        /* <DEDUP_REMOVED lines=11> */
.L_x_166:
        /* <DEDUP_REMOVED lines=11> */
.L_x_167:
        /* <DEDUP_REMOVED lines=11> */
.L_x_168:
        /* <DEDUP_REMOVED lines=11> */
.L_x_169:
        /* <DEDUP_REMOVED lines=11> */
.L_x_170:
[----:B0-----:R0:W1:Y:S02]  /*6f90*/  SYNCS.PHASECHK.TRANS64.TRYWAIT P0, [R3+URZ], R0 ;  /* 0x00000000030075a7 */ /* 0x001064000800017f */
[----:B-1----:R-:W-:Y:S05]  /*6fa0*/  @!P0 NANOSLEEP.SYNCS 0x989680 ;  /* 0x009896800000895d */ /* 0x002fea0003900000 */
[----:B------:R-:W1:Y:S02]  /*6fb0*/  @!P0 SYNCS.PHASECHK.TRANS64 P0, [R3+URZ], R0 ;  /* 0x00000000030085a7 */ /* 0x000e64000800007f */
[----:B-1----:R-:W-:Y:S05]  /*6fc0*/  @P0 EXIT ;  /* 0x000000000000094d */ /* 0x002fea0003800000 */
[----:B------:R-:W-:Y:S05]  /*6fd0*/  BRA `(.L_x_170) ;  /* 0xfffffffc00ec7947 */ /* 0x000fea000383ffff */
.L_x_171:
[----:B------:R-:W-:-:S00]  /*6fe0*/  BRA `(.L_x_171) ;  /* 0xfffffffc00fc7947 */ /* 0x000fc0000383ffff */
[----:B------:R-:W-:-:S00]  /*6ff0*/  NOP ;  /* 0x0000000000007918 */ /* 0x000fc00000000000 */
        /* <DEDUP_REMOVED lines=8> */
.L_x_172:


//--------------------- .nv.shared._ZN7cutlass13device_kernelINS_4conv6kernel13ConvUniversalINS1_16ConvProblemShapeILNS1_8OperatorE0ELi2EEENS1_10collective14CollectiveConvINS1_46MainloopSm90TmaGmmaWarpSpecializedImplicitGemmILS5_0ELi18ELi2EN4cute5tupleIJNSA_1CILi1EEESD_SD_EEENS1_36KernelImplicitTmaWarpSpecializedSm90ELi1EEENSB_IJNSC_ILi64EEENSC_ILi128EEENSB_IJNSC_ILi32EEEEEEEEENS_6half_tESM_NSA_8TiledMMAINSA_8MMA_AtomIJNSA_4SM904GMMA26MMA_64x128x16_F32F16F16_SSILNSQ_5MajorE0ELSS_0ELNSQ_7ScaleInE1ELST_1EEEEEENSA_6LayoutISE_NSB_IJNSC_ILi0EEESX_SX_EEEEENSB_IJNSA_10UnderscoreES10_S10_EEEEENS7_6detail26Sm90ImplicitGemmTileTraitsINSA_20SM90_TMA_LOAD_IM2COLENSA_14ComposedLayoutINSA_7SwizzleILi2ELi4ELi3EEENSA_18smem_ptr_flag_bitsILi16EEENSW_INSB_IJNSB_IJNSC_ILi8EEES1B_EEENSB_IJSJ_SD_EEENSB_IJSD_NSC_ILi18EEEEEEEEENSB_IJNSB_IJSJ_NSC_ILi256EEEEEENSB_IJSD_SX_EEENSB_IJSX_NSC_ILi2048EEEEEEEEEEEEEvEENS14_INSA_13SM90_TMA_LOADENS16_IS18_S1A_NSW_INSB_IJNSB_IJS1B_NSC_ILi16EEEEEES1D_S1F_EEENSB_IJS1I_S1J_NSB_IJSX_NSC_ILi4096EEEEEEEEEEEEEvEEEENS_8epilogue10collective6detail29Sm90TmaWarpSpecializedAdapterINS22_15DefaultEpilogueISM_NSB_IJNSB_IJlllEEESD_SX_EEES27_NS21_6thread17LinearCombinationISM_Li1EffLNS28_9ScaleType4KindE0ELNS_15FloatRoundStyleE2ESM_EENS_4gemm15EpilogueDefaultEEEEEvvEEEEvNT_6ParamsE --------------------------
	.section	.nv.shared._ZN7cutlass13device_kernelINS_4conv6kernel13ConvUniversalINS1_16ConvProblemShapeILNS1_8OperatorE0ELi2EEENS1_10collective14CollectiveConvINS1_46MainloopSm90TmaGmmaWarpSpecializedImplicitGemmILS5_0ELi18ELi2EN4cute5tupleIJNSA_1CILi1EEESD_SD_EEENS1_36KernelImplicitTmaWarpSpecializedSm90ELi1EEENSB_IJNSC_ILi64EEENSC_ILi128EEENSB_IJNSC_ILi32EEEEEEEEENS_6half_tESM_NSA_8TiledMMAINSA_8MMA_AtomIJNSA_4SM904GMMA26MMA_64x128x16_F32F16F16_SSILNSQ_5MajorE0ELSS_0ELNSQ_7ScaleInE1ELST_1EEEEEENSA_6LayoutISE_NSB_IJNSC_ILi0EEESX_SX_EEEEENSB_IJNSA_10UnderscoreES10_S10_EEEEENS7_6detail26Sm90ImplicitGemmTileTraitsINSA_20SM90_TMA_LOAD_IM2COLENSA_14ComposedLayoutINSA_7SwizzleILi2ELi4ELi3EEENSA_18smem_ptr_flag_bitsILi16EEENSW_INSB_IJNSB_IJNSC_ILi8EEES1B_EEENSB_IJSJ_SD_EEENSB_IJSD_NSC_ILi18EEEEEEEEENSB_IJNSB_IJSJ_NSC_ILi256EEEEEENSB_IJSD_SX_EEENSB_IJSX_NSC_ILi2048EEEEEEEEEEEEEvEENS14_INSA_13SM90_TMA_LOADENS16_IS18_S1A_NSW_INSB_IJNSB_IJS1B_NSC_ILi16EEEEEES1D_S1F_EEENSB_IJS1I_S1J_NSB_IJSX_NSC_ILi4096EEEEEEEEEEEEEvEEEENS_8epilogue10collective6detail29Sm90TmaWarpSpecializedAdapterINS22_15DefaultEpilogueISM_NSB_IJNSB_IJlllEEESD_SX_EEES27_NS21_6thread17LinearCombinationISM_Li1EffLNS28_9ScaleType4KindE0ELNS_15FloatRoundStyleE2ESM_EENS_4gemm15EpilogueDefaultEEEEEvvEEEEvNT_6ParamsE,"aw",@nobits
	.sectionflags	@""
	.align	16
	.zero		1024


//--------------------- .nv.shared.reserved.0     --------------------------
	.section	.nv.shared.reserved.0,"aw",@nobits
	.weak		__nv_reservedSMEM_offset_0_alias
	.size		__nv_reservedSMEM_offset_0_alias, 0, 0
	.other		__nv_reservedSMEM_offset_0_alias,@"STO_CUDA_RESERVED_SHARED STV_DEFAULT"
__nv_reservedSMEM_offset_0_alias:
	.zero		0


//--------------------- .nv.global                --------------------------
	.section	.nv.global,"aw",@nobits
.nv.global:
	.type		_ZN39_INTERNAL_8b55ae73_4_k_cu_13657665_27834cute1_E,@object
	.size		_ZN39_INTERNAL_8b55ae73_4_k_cu_13657665_27834cute1_E,(_ZN39_INTERNAL_8b55ae73_4_k_cu_13657665_27834cuda3std3__45__cpo6cbeginE - _ZN39_INTERNAL_8b55ae73_4_k_cu_13657665_27834cute1_E)
_ZN39_INTERNAL_8b55ae73_4_k_cu_13657665_27834cute1_E:
	.zero		1
	.type		_ZN39_INTERNAL_8b55ae73_4_k_cu_13657665_27834cuda3std3__45__cpo6cbeginE,@object
	.size		_ZN39_INTERNAL_8b55ae73_4_k_cu_13657665_27834cuda3std3__45__cpo6cbeginE,(_ZN39_INTERNAL_8b55ae73_4_k_cu_13657665_27834cuda3std3__48in_placeE - _ZN39_INTERNAL_8b55ae73_4_k_cu_13657665_27834cuda3std3__45__cpo6cbeginE)
_ZN39_INTERNAL_8b55ae73_4_k_cu_13657665_27834cuda3std3__45__cpo6cbeginE:
	.zero		1
	.type		_ZN39_INTERNAL_8b55ae73_4_k_cu_13657665_27834cuda3std3__48in_placeE,@object
	.size		_ZN39_INTERNAL_8b55ae73_4_k_cu_13657665_27834cuda3std3__48in_placeE,(_ZN39_INTERNAL_8b55ae73_4_k_cu_13657665_27834cuda3std6ranges3__45__cpo9iter_moveE - _ZN39_INTERNAL_8b55ae73_4_k_cu_13657665_27834cuda3std3__48in_placeE)
_ZN39_INTERNAL_8b55ae73_4_k_cu_13657665_27834cuda3std3__48in_placeE:
	.zero		1
	.type		_ZN39_INTERNAL_8b55ae73_4_k_cu_13657665_27834cuda3std6ranges3__45__cpo9iter_moveE,@object
	.size		_ZN39_INTERNAL_8b55ae73_4_k_cu_13657665_27834cuda3std6ranges3__45__cpo9iter_moveE,(_ZN39_INTERNAL_8b55ae73_4_k_cu_13657665_27834cuda3std3__45__cpo5beginE - _ZN39_INTERNAL_8b55ae73_4_k_cu_13657665_27834cuda3std6ranges3__45__cpo9iter_moveE)
_ZN39_INTERNAL_8b55ae73_4_k_cu_13657665_27834cuda3std6ranges3__45__cpo9iter_moveE:
	.zero		1
	.type		_ZN39_INTERNAL_8b55ae73_4_k_cu_13657665_27834cuda3std3__45__cpo5beginE,@object
	.size		_ZN39_INTERNAL_8b55ae73_4_k_cu_13657665_27834cuda3std3__45__cpo5beginE,(_ZN39_INTERNAL_8b55ae73_4_k_cu_13657665_27834cuda3std3__441_GLOBAL__N__8b55ae73_4_k_cu_13657665_27836ignoreE - _ZN39_INTERNAL_8b55ae73_4_k_cu_13657665_27834cuda3std3__45__cpo5beginE)
_ZN39_INTERNAL_8b55ae73_4_k_cu_13657665_27834cuda3std3__45__cpo5beginE:
	.zero		1
	.type		_ZN39_INTERNAL_8b55ae73_4_k_cu_13657665_27834cuda3std3__441_GLOBAL__N__8b55ae73_4_k_cu_13657665_27836ignoreE,@object
	.size		_ZN39_INTERNAL_8b55ae73_4_k_cu_13657665_27834cuda3std3__441_GLOBAL__N__8b55ae73_4_k_cu_13657665_27836ignoreE,(_ZN39_INTERNAL_8b55ae73_4_k_cu_13657665_27834cute7productE - _ZN39_INTERNAL_8b55ae73_4_k_cu_13657665_27834cuda3std3__441_GLOBAL__N__8b55ae73_4_k_cu_13657665_27836ignoreE)
_ZN39_INTERNAL_8b55ae73_4_k_cu_13657665_27834cuda3std3__441_GLOBAL__N__8b55ae73_4_k_cu_13657665_27836ignoreE:
	.zero		1
	.type		_ZN39_INTERNAL_8b55ae73_4_k_cu_13657665_27834cute7productE,@object
	.size		_ZN39_INTERNAL_8b55ae73_4_k_cu_13657665_27834cute7productE,(_ZN39_INTERNAL_8b55ae73_4_k_cu_13657665_27834cuda3std3__45__cpo3endE - _ZN39_INTERNAL_8b55ae73_4_k_cu_13657665_27834cute7productE)
_ZN39_INTERNAL_8b55ae73_4_k_cu_13657665_27834cute7productE:
	.zero		1
	.type		_ZN39_INTERNAL_8b55ae73_4_k_cu_13657665_27834cuda3std3__45__cpo3endE,@object
	.size		_ZN39_INTERNAL_8b55ae73_4_k_cu_13657665_27834cuda3std3__45__cpo3endE,(_ZN39_INTERNAL_8b55ae73_4_k_cu_13657665_27834cuda3std3__419piecewise_constructE - _ZN39_INTERNAL_8b55ae73_4_k_cu_13657665_27834cuda3std3__45__cpo3endE)
_ZN39_INTERNAL_8b55ae73_4_k_cu_13657665_27834cuda3std3__45__cpo3endE:
	.zero		1
	.type		_ZN39_INTERNAL_8b55ae73_4_k_cu_13657665_27834cuda3std3__419piecewise_constructE,@object
	.size		_ZN39_INTERNAL_8b55ae73_4_k_cu_13657665_27834cuda3std3__419piecewise_constructE,(_ZN39_INTERNAL_8b55ae73_4_k_cu_13657665_27834cuda3std3__45__cpo4cendE - _ZN39_INTERNAL_8b55ae73_4_k_cu_13657665_27834cuda3std3__419piecewise_constructE)
_ZN39_INTERNAL_8b55ae73_4_k_cu_13657665_27834cuda3std3__419piecewise_constructE:
	.zero		1
	.type		_ZN39_INTERNAL_8b55ae73_4_k_cu_13657665_27834cuda3std3__45__cpo4cendE,@object
	.size		_ZN39_INTERNAL_8b55ae73_4_k_cu_13657665_27834cuda3std3__45__cpo4cendE,(_ZN39_INTERNAL_8b55ae73_4_k_cu_13657665_27834cuda3std6ranges3__45__cpo4swapE - _ZN39_INTERNAL_8b55ae73_4_k_cu_13657665_27834cuda3std3__45__cpo4cendE)
_ZN39_INTERNAL_8b55ae73_4_k_cu_13657665_27834cuda3std3__45__cpo4cendE:
	.zero		1
	.type		_ZN39_INTERNAL_8b55ae73_4_k_cu_13657665_27834cuda3std6ranges3__45__cpo4swapE,@object
	.size		_ZN39_INTERNAL_8b55ae73_4_k_cu_13657665_27834cuda3std6ranges3__45__cpo4swapE,(.L_7 - _ZN39_INTERNAL_8b55ae73_4_k_cu_13657665_27834cuda3std6ranges3__45__cpo4swapE)
_ZN39_INTERNAL_8b55ae73_4_k_cu_13657665_27834cuda3std6ranges3__45__cpo4swapE:
	.zero		1
.L_7:


//--------------------- .nv.constant0._ZN7cutlass13device_kernelINS_4conv6kernel13ConvUniversalINS1_16ConvProblemShapeILNS1_8OperatorE0ELi2EEENS1_10collective14CollectiveConvINS1_46MainloopSm90TmaGmmaWarpSpecializedImplicitGemmILS5_0ELi18ELi2EN4cute5tupleIJNSA_1CILi1EEESD_SD_EEENS1_36KernelImplicitTmaWarpSpecializedSm90ELi1EEENSB_IJNSC_ILi64EEENSC_ILi128EEENSB_IJNSC_ILi32EEEEEEEEENS_6half_tESM_NSA_8TiledMMAINSA_8MMA_AtomIJNSA_4SM904GMMA26MMA_64x128x16_F32F16F16_SSILNSQ_5MajorE0ELSS_0ELNSQ_7ScaleInE1ELST_1EEEEEENSA_6LayoutISE_NSB_IJNSC_ILi0EEESX_SX_EEEEENSB_IJNSA_10UnderscoreES10_S10_EEEEENS7_6detail26Sm90ImplicitGemmTileTraitsINSA_20SM90_TMA_LOAD_IM2COLENSA_14ComposedLayoutINSA_7SwizzleILi2ELi4ELi3EEENSA_18smem_ptr_flag_bitsILi16EEENSW_INSB_IJNSB_IJNSC_ILi8EEES1B_EEENSB_IJSJ_SD_EEENSB_IJSD_NSC_ILi18EEEEEEEEENSB_IJNSB_IJSJ_NSC_ILi256EEEEEENSB_IJSD_SX_EEENSB_IJSX_NSC_ILi2048EEEEEEEEEEEEEvEENS14_INSA_13SM90_TMA_LOADENS16_IS18_S1A_NSW_INSB_IJNSB_IJS1B_NSC_ILi16EEEEEES1D_S1F_EEENSB_IJS1I_S1J_NSB_IJSX_NSC_ILi4096EEEEEEEEEEEEEvEEEENS_8epilogue10collective6detail29Sm90TmaWarpSpecializedAdapterINS22_15DefaultEpilogueISM_NSB_IJNSB_IJlllEEESD_SX_EEES27_NS21_6thread17LinearCombinationISM_Li1EffLNS28_9ScaleType4KindE0ELNS_15FloatRoundStyleE2ESM_EENS_4gemm15EpilogueDefaultEEEEEvvEEEEvNT_6ParamsE --------------------------
	.section	.nv.constant0._ZN7cutlass13device_kernelINS_4conv6kernel13ConvUniversalINS1_16ConvProblemShapeILNS1_8OperatorE0ELi2EEENS1_10collective14CollectiveConvINS1_46MainloopSm90TmaGmmaWarpSpecializedImplicitGemmILS5_0ELi18ELi2EN4cute5tupleIJNSA_1CILi1EEESD_SD_EEENS1_36KernelImplicitTmaWarpSpecializedSm90ELi1EEENSB_IJNSC_ILi64EEENSC_ILi128EEENSB_IJNSC_ILi32EEEEEEEEENS_6half_tESM_NSA_8TiledMMAINSA_8MMA_AtomIJNSA_4SM904GMMA26MMA_64x128x16_F32F16F16_SSILNSQ_5MajorE0ELSS_0ELNSQ_7ScaleInE1ELST_1EEEEEENSA_6LayoutISE_NSB_IJNSC_ILi0EEESX_SX_EEEEENSB_IJNSA_10UnderscoreES10_S10_EEEEENS7_6detail26Sm90ImplicitGemmTileTraitsINSA_20SM90_TMA_LOAD_IM2COLENSA_14ComposedLayoutINSA_7SwizzleILi2ELi4ELi3EEENSA_18smem_ptr_flag_bitsILi16EEENSW_INSB_IJNSB_IJNSC_ILi8EEES1B_EEENSB_IJSJ_SD_EEENSB_IJSD_NSC_ILi18EEEEEEEEENSB_IJNSB_IJSJ_NSC_ILi256EEEEEENSB_IJSD_SX_EEENSB_IJSX_NSC_ILi2048EEEEEEEEEEEEEvEENS14_INSA_13SM90_TMA_LOADENS16_IS18_S1A_NSW_INSB_IJNSB_IJS1B_NSC_ILi16EEEEEES1D_S1F_EEENSB_IJS1I_S1J_NSB_IJSX_NSC_ILi4096EEEEEEEEEEEEEvEEEENS_8epilogue10collective6detail29Sm90TmaWarpSpecializedAdapterINS22_15DefaultEpilogueISM_NSB_IJNSB_IJlllEEESD_SX_EEES27_NS21_6thread17LinearCombinationISM_Li1EffLNS28_9ScaleType4KindE0ELNS_15FloatRoundStyleE2ESM_EENS_4gemm15EpilogueDefaultEEEEEvvEEEEvNT_6ParamsE,"a",@progbits
	.sectionflags	@""
	.align	4
.nv.constant0._ZN7cutlass13device_kernelINS_4conv6kernel13ConvUniversalINS1_16ConvProblemShapeILNS1_8OperatorE0ELi2EEENS1_10collective14CollectiveConvINS1_46MainloopSm90TmaGmmaWarpSpecializedImplicitGemmILS5_0ELi18ELi2EN4cute5tupleIJNSA_1CILi1EEESD_SD_EEENS1_36KernelImplicitTmaWarpSpecializedSm90ELi1EEENSB_IJNSC_ILi64EEENSC_ILi128EEENSB_IJNSC_ILi32EEEEEEEEENS_6half_tESM_NSA_8TiledMMAINSA_8MMA_AtomIJNSA_4SM904GMMA26MMA_64x128x16_F32F16F16_SSILNSQ_5MajorE0ELSS_0ELNSQ_7ScaleInE1ELST_1EEEEEENSA_6LayoutISE_NSB_IJNSC_ILi0EEESX_SX_EEEEENSB_IJNSA_10UnderscoreES10_S10_EEEEENS7_6detail26Sm90ImplicitGemmTileTraitsINSA_20SM90_TMA_LOAD_IM2COLENSA_14ComposedLayoutINSA_7SwizzleILi2ELi4ELi3EEENSA_18smem_ptr_flag_bitsILi16EEENSW_INSB_IJNSB_IJNSC_ILi8EEES1B_EEENSB_IJSJ_SD_EEENSB_IJSD_NSC_ILi18EEEEEEEEENSB_IJNSB_IJSJ_NSC_ILi256EEEEEENSB_IJSD_SX_EEENSB_IJSX_NSC_ILi2048EEEEEEEEEEEEEvEENS14_INSA_13SM90_TMA_LOADENS16_IS18_S1A_NSW_INSB_IJNSB_IJS1B_NSC_ILi16EEEEEES1D_S1F_EEENSB_IJS1I_S1J_NSB_IJSX_NSC_ILi4096EEEEEEEEEEEEEvEEEENS_8epilogue10collective6detail29Sm90TmaWarpSpecializedAdapterINS22_15DefaultEpilogueISM_NSB_IJNSB_IJlllEEESD_SX_EEES27_NS21_6thread17LinearCombinationISM_Li1EffLNS28_9ScaleType4KindE0ELNS_15FloatRoundStyleE2ESM_EENS_4gemm15EpilogueDefaultEEEEEvvEEEEvNT_6ParamsE:
	.zero		1536


//--------------------- SYMBOLS --------------------------

	.type		.nv.reservedSmem.offset0,@object
	.size		.nv.reservedSmem.offset0,0x4
